	.target	sm_90a

	.elftype	@"ET_EXEC"


//--------------------- .note.nv.tkinfo           --------------------------
	.section	.note.nv.tkinfo,"",@"SHT_NOTE"
	.sectionflags	@"SHF_NOTE_NV_TKINFO"
	.tkinfo
        /*0018*/ 	.word	0x00000002
        /*0030*/ 	.string	""
        /*0030*/ 	.string	"ptxas"
        /*0030*/ 	.string	"Cuda compilation tools, release 13.0, V13.0.88"
        /*0030*/ 	.string	"Build cuda_13.0.r13.0/compiler.36424714_0"
        /*0030*/ 	.string	"-arch sm_90a -m 64 "



//--------------------- .note.nv.cuinfo           --------------------------
	.section	.note.nv.cuinfo,"",@"SHT_NOTE"
	.sectionflags	@"SHF_NOTE_NV_CUINFO"
        /*0018*/ 	.short	0x0002
        /*001a*/ 	.short	0x005a
        /*001c*/ 	.short	0x0082
	.zero		2


//--------------------- .nv.info                  --------------------------
	.section	.nv.info,"",@"SHT_CUDA_INFO"
	.align	4


	//----- nvinfo : EIATTR_REGCOUNT
	.align		4
        /*0000*/ 	.byte	0x04, 0x2f
        /*0002*/ 	.short	(.L_12 - .L_11)
	.align		4
.L_11:
        /*0004*/ 	.word	index@(_ZN7cutlass13device_kernelINS_4gemm6kernel13GemmUniversalIN4cute5tupleIJiiiiEEENS1_10collective13CollectiveMmaINS1_37MainloopSm90TmaGmmaWarpSpecializedFP8ILi5ENS5_IJNS4_1CILi1EEESB_SB_EEENS1_32KernelTmaWarpSpecializedPingpongEEENS5_IJNSA_ILi64EEESF_NSA_ILi128EEEEEENS_12float_e4m3_tENS5_IJlSB_lEEESI_SJ_NS4_8TiledMMAINS4_8MMA_AtomIJNS4_4SM904GMMA30MMA_64x64x32_F32E4M3E4M3_SS_TNILNSN_7ScaleInE1ELSP_1EEEEEENS4_6LayoutISC_NS5_IJNSA_ILi0EEEST_ST_EEEEENS5_IJNS4_10UnderscoreESW_SW_EEEEENS4_13SM90_TMA_LOADENS4_14ComposedLayoutINS4_7SwizzleILi3ELi4ELi3EEENS4_18smem_ptr_flag_bitsILi8EEENSS_INS5_IJNSA_ILi8EEESG_EEENS5_IJSG_SB_EEEEEEEvNS4_8identityESZ_S19_vS1A_EENS_8epilogue10collective6detail29Sm90TmaWarpSpecializedAdapterINS1D_15DefaultEpilogueISI_SJ_SJ_NS1C_6thread17LinearCombinationISI_Li1EffLNS1H_9ScaleType4KindE0ELNS_15FloatRoundStyleE2ESI_EENS1_15EpilogueDefaultEEEEEvvEEEEvNT_6ParamsE)
        /*0008*/ 	.word	0x000000a8


	//----- nvinfo : EIATTR_FRAME_SIZE
	.align		4
.L_12:
        /*000c*/ 	.byte	0x04, 0x11
        /*000e*/ 	.short	(.L_14 - .L_13)
	.align		4
.L_13:
        /*0010*/ 	.word	index@(_ZN7cutlass13device_kernelINS_4gemm6kernel13GemmUniversalIN4cute5tupleIJiiiiEEENS1_10collective13CollectiveMmaINS1_37MainloopSm90TmaGmmaWarpSpecializedFP8ILi5ENS5_IJNS4_1CILi1EEESB_SB_EEENS1_32KernelTmaWarpSpecializedPingpongEEENS5_IJNSA_ILi64EEESF_NSA_ILi128EEEEEENS_12float_e4m3_tENS5_IJlSB_lEEESI_SJ_NS4_8TiledMMAINS4_8MMA_AtomIJNS4_4SM904GMMA30MMA_64x64x32_F32E4M3E4M3_SS_TNILNSN_7ScaleInE1ELSP_1EEEEEENS4_6LayoutISC_NS5_IJNSA_ILi0EEEST_ST_EEEEENS5_IJNS4_10UnderscoreESW_SW_EEEEENS4_13SM90_TMA_LOADENS4_14ComposedLayoutINS4_7SwizzleILi3ELi4ELi3EEENS4_18smem_ptr_flag_bitsILi8EEENSS_INS5_IJNSA_ILi8EEESG_EEENS5_IJSG_SB_EEEEEEEvNS4_8identityESZ_S19_vS1A_EENS_8epilogue10collective6detail29Sm90TmaWarpSpecializedAdapterINS1D_15DefaultEpilogueISI_SJ_SJ_NS1C_6thread17LinearCombinationISI_Li1EffLNS1H_9ScaleType4KindE0ELNS_15FloatRoundStyleE2ESI_EENS1_15EpilogueDefaultEEEEEvvEEEEvNT_6ParamsE)
        /*0014*/ 	.word	0x00000000


	//----- nvinfo : EIATTR_MIN_STACK_SIZE
	.align		4
.L_14:
        /*0018*/ 	.byte	0x04, 0x12
        /*001a*/ 	.short	(.L_16 - .L_15)
	.align		4
.L_15:
        /*001c*/ 	.word	index@(_ZN7cutlass13device_kernelINS_4gemm6kernel13GemmUniversalIN4cute5tupleIJiiiiEEENS1_10collective13CollectiveMmaINS1_37MainloopSm90TmaGmmaWarpSpecializedFP8ILi5ENS5_IJNS4_1CILi1EEESB_SB_EEENS1_32KernelTmaWarpSpecializedPingpongEEENS5_IJNSA_ILi64EEESF_NSA_ILi128EEEEEENS_12float_e4m3_tENS5_IJlSB_lEEESI_SJ_NS4_8TiledMMAINS4_8MMA_AtomIJNS4_4SM904GMMA30MMA_64x64x32_F32E4M3E4M3_SS_TNILNSN_7ScaleInE1ELSP_1EEEEEENS4_6LayoutISC_NS5_IJNSA_ILi0EEEST_ST_EEEEENS5_IJNS4_10UnderscoreESW_SW_EEEEENS4_13SM90_TMA_LOADENS4_14ComposedLayoutINS4_7SwizzleILi3ELi4ELi3EEENS4_18smem_ptr_flag_bitsILi8EEENSS_INS5_IJNSA_ILi8EEESG_EEENS5_IJSG_SB_EEEEEEEvNS4_8identityESZ_S19_vS1A_EENS_8epilogue10collective6detail29Sm90TmaWarpSpecializedAdapterINS1D_15DefaultEpilogueISI_SJ_SJ_NS1C_6thread17LinearCombinationISI_Li1EffLNS1H_9ScaleType4KindE0ELNS_15FloatRoundStyleE2ESI_EENS1_15EpilogueDefaultEEEEEvvEEEEvNT_6ParamsE)
        /*0020*/ 	.word	0x00000000
.L_16:


//--------------------- .nv.compat                --------------------------
	.section	.nv.compat,"",@"SHT_CUDA_COMPAT_INFO"
	.align	4
        /*0000*/ 	.byte	0x02, 0x09, 0x01, 0x00, 0x02, 0x02, 0x04, 0x00, 0x02, 0x05, 0x05, 0x00, 0x03, 0x07, 0x01, 0x01
        /*0010*/ 	.byte	0x02, 0x03, 0x01, 0x00, 0x02, 0x06, 0x01, 0x00, 0x04, 0x0b, 0x08, 0x00, 0x00, 0x00, 0x00, 0x00
        /*0020*/ 	.byte	0x00, 0x00, 0x00, 0x00


//--------------------- .nv.info._ZN7cutlass13device_kernelINS_4gemm6kernel13GemmUniversalIN4cute5tupleIJiiiiEEENS1_10collective13CollectiveMmaINS1_37MainloopSm90TmaGmmaWarpSpecializedFP8ILi5ENS5_IJNS4_1CILi1EEESB_SB_EEENS1_32KernelTmaWarpSpecializedPingpongEEENS5_IJNSA_ILi64EEESF_NSA_ILi128EEEEEENS_12float_e4m3_tENS5_IJlSB_lEEESI_SJ_NS4_8TiledMMAINS4_8MMA_AtomIJNS4_4SM904GMMA30MMA_64x64x32_F32E4M3E4M3_SS_TNILNSN_7ScaleInE1ELSP_1EEEEEENS4_6LayoutISC_NS5_IJNSA_ILi0EEEST_ST_EEEEENS5_IJNS4_10UnderscoreESW_SW_EEEEENS4_13SM90_TMA_LOADENS4_14ComposedLayoutINS4_7SwizzleILi3ELi4ELi3EEENS4_18smem_ptr_flag_bitsILi8EEENSS_INS5_IJNSA_ILi8EEESG_EEENS5_IJSG_SB_EEEEEEEvNS4_8identityESZ_S19_vS1A_EENS_8epilogue10collective6detail29Sm90TmaWarpSpecializedAdapterINS1D_15DefaultEpilogueISI_SJ_SJ_NS1C_6thread17LinearCombinationISI_Li1EffLNS1H_9ScaleType4KindE0ELNS_15FloatRoundStyleE2ESI_EENS1_15EpilogueDefaultEEEEEvvEEEEvNT_6ParamsE --------------------------
	.section	.nv.info._ZN7cutlass13device_kernelINS_4gemm6kernel13GemmUniversalIN4cute5tupleIJiiiiEEENS1_10collective13CollectiveMmaINS1_37MainloopSm90TmaGmmaWarpSpecializedFP8ILi5ENS5_IJNS4_1CILi1EEESB_SB_EEENS1_32KernelTmaWarpSpecializedPingpongEEENS5_IJNSA_ILi64EEESF_NSA_ILi128EEEEEENS_12float_e4m3_tENS5_IJlSB_lEEESI_SJ_NS4_8TiledMMAINS4_8MMA_AtomIJNS4_4SM904GMMA30MMA_64x64x32_F32E4M3E4M3_SS_TNILNSN_7ScaleInE1ELSP_1EEEEEENS4_6LayoutISC_NS5_IJNSA_ILi0EEEST_ST_EEEEENS5_IJNS4_10UnderscoreESW_SW_EEEEENS4_13SM90_TMA_LOADENS4_14ComposedLayoutINS4_7SwizzleILi3ELi4ELi3EEENS4_18smem_ptr_flag_bitsILi8EEENSS_INS5_IJNSA_ILi8EEESG_EEENS5_IJSG_SB_EEEEEEEvNS4_8identityESZ_S19_vS1A_EENS_8epilogue10collective6detail29Sm90TmaWarpSpecializedAdapterINS1D_15DefaultEpilogueISI_SJ_SJ_NS1C_6thread17LinearCombinationISI_Li1EffLNS1H_9ScaleType4KindE0ELNS_15FloatRoundStyleE2ESI_EENS1_15EpilogueDefaultEEEEEvvEEEEvNT_6ParamsE,"",@"SHT_CUDA_INFO"
	.sectionflags	@""
	.align	4


	//----- nvinfo : EIATTR_CUDA_API_VERSION
	.align		4
        /*0000*/ 	.byte	0x04, 0x37
        /*0002*/ 	.short	(.L_18 - .L_17)
.L_17:
        /*0004*/ 	.word	0x00000082


	//----- nvinfo : EIATTR_KPARAM_INFO
	.align		4
.L_18:
        /*0008*/ 	.byte	0x04, 0x17
        /*000a*/ 	.short	(.L_20 - .L_19)
.L_19:
        /*000c*/ 	.word	0x00000000
        /*0010*/ 	.short	0x0000
        /*0012*/ 	.short	0x0070
        /*0014*/ 	.byte	0x00, 0xf0, 0x01, 0x10


	//----- nvinfo : EIATTR_SPARSE_MMA_MASK
	.align		4
.L_20:
        /*0018*/ 	.byte	0x03, 0x50
        /*001a*/ 	.short	0x0000


	//----- nvinfo : EIATTR_MAXREG_COUNT
	.align		4
        /*001c*/ 	.byte	0x03, 0x1b
        /*001e*/ 	.short	0x00a8


	//----- nvinfo : EIATTR_NUM_BARRIERS
	.align		4
        /*0020*/ 	.byte	0x02, 0x4c
        /*0022*/ 	.byte	0x01
	.zero		1


	//----- nvinfo : EIATTR_MERCURY_ISA_VERSION
	.align		4
        /*0024*/ 	.byte	0x03, 0x5f
        /*0026*/ 	.short	0x0101


	//----- nvinfo : EIATTR_INT_WARP_WIDE_INSTR_OFFSETS
	.align		4
        /*0028*/ 	.byte	0x04, 0x31
        /*002a*/ 	.short	(.L_22 - .L_21)


	//   ....[0]....
.L_21:
        /*002c*/ 	.word	0x00000440


	//   ....[1]....
        /*0030*/ 	.word	0x00000460


	//   ....[2]....
        /*0034*/ 	.word	0x000004e0


	//   ....[3]....
        /*0038*/ 	.word	0x000004f0


	//   ....[4]....
        /*003c*/ 	.word	0x00000500


	//   ....[5]....
        /*0040*/ 	.word	0x00000520


	//   ....[6]....
        /*0044*/ 	.word	0x000005a0


	//   ....[7]....
        /*0048*/ 	.word	0x000005c0


	//----- nvinfo : EIATTR_COOP_GROUP_MASK_REGIDS
	.align		4
.L_22:
        /*004c*/ 	.byte	0x04, 0x29
        /*004e*/ 	.short	(.L_24 - .L_23)


	//   ....[0]....
.L_23:
        /*0050*/ 	.word	0xffffffff


	//   ....[1]....
        /*0054*/ 	.word	0xffffffff


	//   ....[2]....
        /*0058*/ 	.word	0xffffffff


	//   ....[3]....
        /*005c*/ 	.word	0xffffffff


	//   ....[4]....
        /*0060*/ 	.word	0xffffffff


	//   ....[5]....
        /*0064*/ 	.word	0xffffffff


	//----- nvinfo : EIATTR_COOP_GROUP_INSTR_OFFSETS
	.align		4
.L_24:
        /*0068*/ 	.byte	0x04, 0x28
        /*006a*/ 	.short	(.L_26 - .L_25)


	//   ....[0]....
.L_25:
        /*006c*/ 	.word	0x00000060


	//   ....[1]....
        /*0070*/ 	.word	0x00000070


	//   ....[2]....
        /*0074*/ 	.word	0x00000130


	//   ....[3]....
        /*0078*/ 	.word	0x000002e0


	//   ....[4]....
        /*007c*/ 	.word	0x00000320


	//   ....[5]....
        /*0080*/ 	.word	0x00000360


	//----- nvinfo : EIATTR_REG_RECONFIG
	.align		4
.L_26:
        /*0084*/ 	.byte	0x01, 0x54
	.zero		2


	//----- nvinfo : EIATTR_MBARRIER_INSTR_OFFSETS
	.align		4
        /*0088*/ 	.byte	0x04, 0x39
        /*008a*/ 	.short	(.L_28 - .L_27)


	//   ....[0]....
.L_27:
        /*008c*/ 	.word	0x00000230
        /*0090*/ 	.word	0x000000ff
        /*0094*/ 	.word	0x00000000
        /*0098*/ 	.short	0x0100
        /*009a*/ 	.byte	0x08
	.zero		1


	//   ....[1]....
        /*009c*/ 	.word	0x00000240
        /*00a0*/ 	.word	0x000000ff
        /*00a4*/ 	.word	0x00000028
        /*00a8*/ 	.short	0x0100
        /*00aa*/ 	.byte	0x08
	.zero		1


	//   ....[2]....
        /*00ac*/ 	.word	0x00000250
        /*00b0*/ 	.word	0x000000ff
        /*00b4*/ 	.word	0x00000008
        /*00b8*/ 	.short	0x0100
        /*00ba*/ 	.byte	0x08
	.zero		1


	//   ....[3]....
        /*00bc*/ 	.word	0x00000260
        /*00c0*/ 	.word	0x000000ff
        /*00c4*/ 	.word	0x00000030
        /*00c8*/ 	.short	0x0100
        /*00ca*/ 	.byte	0x08
	.zero		1


	//   ....[4]....
        /*00cc*/ 	.word	0x00000270
        /*00d0*/ 	.word	0x000000ff
        /*00d4*/ 	.word	0x00000010
        /*00d8*/ 	.short	0x0100
        /*00da*/ 	.byte	0x08
	.zero		1


	//   ....[5]....
        /*00dc*/ 	.word	0x00000280
        /*00e0*/ 	.word	0x000000ff
        /*00e4*/ 	.word	0x00000038
        /*00e8*/ 	.short	0x0100
        /*00ea*/ 	.byte	0x08
	.zero		1


	//   ....[6]....
        /*00ec*/ 	.word	0x00000290
        /*00f0*/ 	.word	0x000000ff
        /*00f4*/ 	.word	0x00000018
        /*00f8*/ 	.short	0x0100
        /*00fa*/ 	.byte	0x08
	.zero		1


	//   ....[7]....
        /*00fc*/ 	.word	0x000002a0
        /*0100*/ 	.word	0x000000ff
        /*0104*/ 	.word	0x00000040
        /*0108*/ 	.short	0x0100
        /*010a*/ 	.byte	0x08
	.zero		1


	//   ....[8]....
        /*010c*/ 	.word	0x000002b0
        /*0110*/ 	.word	0x000000ff
        /*0114*/ 	.word	0x00000020
        /*0118*/ 	.short	0x0100
        /*011a*/ 	.byte	0x08
	.zero		1


	//   ....[9]....
        /*011c*/ 	.word	0x000002c0
        /*0120*/ 	.word	0x000000ff
        /*0124*/ 	.word	0x00000048
        /*0128*/ 	.short	0x0100
        /*012a*/ 	.byte	0x08
	.zero		1


	//   ....[10]....
        /*012c*/ 	.word	0x000005f0
        /*0130*/ 	.word	0x000000ff
        /*0134*/ 	.word	0x00000080
        /*0138*/ 	.short	0x0100
        /*013a*/ 	.byte	0x08
	.zero		1


	//   ....[11]....
        /*013c*/ 	.word	0x00000640
        /*0140*/ 	.word	0x000000ff
        /*0144*/ 	.word	0x00000088
        /*0148*/ 	.short	0x0100
        /*014a*/ 	.byte	0x08
	.zero		1


	//   ....[12]....
        /*014c*/ 	.word	0x00000660
        /*0150*/ 	.word	0x000000ff
        /*0154*/ 	.word	0x00000060
        /*0158*/ 	.short	0x0100
        /*015a*/ 	.byte	0x09
	.zero		1


	//   ....[13]....
        /*015c*/ 	.word	0x00000670
        /*0160*/ 	.word	0x000000ff
        /*0164*/ 	.word	0x00000068
        /*0168*/ 	.short	0x0100
        /*016a*/ 	.byte	0x09
	.zero		1


	//   ....[14]....
        /*016c*/ 	.word	0x00000680
        /*0170*/ 	.word	0x000000ff
        /*0174*/ 	.word	0x00000070
        /*0178*/ 	.short	0x0100
        /*017a*/ 	.byte	0x09
	.zero		1


	//   ....[15]....
        /*017c*/ 	.word	0x00000690
        /*0180*/ 	.word	0x000000ff
        /*0184*/ 	.word	0x00000078
        /*0188*/ 	.short	0x0100
        /*018a*/ 	.byte	0x09
	.zero		1


	//   ....[16]....
        /*018c*/ 	.word	0x000014c0
        /*0190*/ 	.word	0x000000ff
        /*0194*/ 	.word	0xfffffff8
        /*0198*/ 	.short	0x010a
        /*019a*/ 	.byte	0x0b
	.zero		1


	//   ....[17]....
        /*019c*/ 	.word	0x00001790
        /*01a0*/ 	.word	0x000000ff
        /*01a4*/ 	.word	0x00000000
        /*01a8*/ 	.short	0x010a
        /*01aa*/ 	.byte	0x06
	.zero		1


	//   ....[18]....
        /*01ac*/ 	.word	0x000017d0
        /*01b0*/ 	.word	0x000000ff
        /*01b4*/ 	.word	0x00000000
        /*01b8*/ 	.short	0x010a
        /*01ba*/ 	.byte	0x06
	.zero		1


	//   ....[19]....
        /*01bc*/ 	.word	0x00001e00
        /*01c0*/ 	.word	0x000000ff
        /*01c4*/ 	.word	0x00000000
        /*01c8*/ 	.short	0x010a
        /*01ca*/ 	.byte	0x10
	.zero		1


	//   ....[20]....
        /*01cc*/ 	.word	0x00001e40
        /*01d0*/ 	.word	0x000000ff
        /*01d4*/ 	.word	0x00000000
        /*01d8*/ 	.short	0x010a
        /*01da*/ 	.byte	0x10
	.zero		1


	//   ....[21]....
        /*01dc*/ 	.word	0x000022e0
        /*01e0*/ 	.word	0x000000ff
        /*01e4*/ 	.word	0x00000000
        /*01e8*/ 	.short	0x0101
        /*01ea*/ 	.byte	0x08
	.zero		1


	//   ....[22]....
        /*01ec*/ 	.word	0x00002650
        /*01f0*/ 	.word	0x0000000f
        /*01f4*/ 	.word	0x00000000
        /*01f8*/ 	.short	0x0101
        /*01fa*/ 	.byte	0x17
	.zero		1


	//   ....[23]....
        /*01fc*/ 	.word	0x00002730
        /*0200*/ 	.word	0x000000ff
        /*0204*/ 	.word	0x00000000
        /*0208*/ 	.short	0x0101
        /*020a*/ 	.byte	0x08
	.zero		1


	//   ....[24]....
        /*020c*/ 	.word	0x000027e0
        /*0210*/ 	.word	0x000000ff
        /*0214*/ 	.word	0x00000008
        /*0218*/ 	.short	0x010a
        /*021a*/ 	.byte	0x0b
	.zero		1


	//   ....[25]....
        /*021c*/ 	.word	0x00005040
        /*0220*/ 	.word	0x00000004
        /*0224*/ 	.word	0x00000000
        /*0228*/ 	.short	0x0101
        /*022a*/ 	.byte	0x17
	.zero		1


	//   ....[26]....
        /*022c*/ 	.word	0x00005920
        /*0230*/ 	.word	0x00000013
        /*0234*/ 	.word	0x00000028
        /*0238*/ 	.short	0x010a
        /*023a*/ 	.byte	0x3f
	.zero		1


	//   ....[27]....
        /*023c*/ 	.word	0x00005c70
        /*0240*/ 	.word	0x0000000a
        /*0244*/ 	.word	0x00000088
        /*0248*/ 	.short	0x0101
        /*024a*/ 	.byte	0x3f
	.zero		1


	//   ....[28]....
        /*024c*/ 	.word	0x000063d0
        /*0250*/ 	.word	0x00000005
        /*0254*/ 	.word	0x00000000
        /*0258*/ 	.short	0x010a
        /*025a*/ 	.byte	0x3f
	.zero		1


	//   ....[29]....
        /*025c*/ 	.word	0x00006450
        /*0260*/ 	.word	0x00000007
        /*0264*/ 	.word	0x00000000
        /*0268*/ 	.short	0x010a
        /*026a*/ 	.byte	0x3f
	.zero		1


	//   ....[30]....
        /*026c*/ 	.word	0x000064e0
        /*0270*/ 	.word	0x00000008
        /*0274*/ 	.word	0x00000000
        /*0278*/ 	.short	0x010a
        /*027a*/ 	.byte	0x3f
	.zero		1


	//   ....[31]....
        /*027c*/ 	.word	0x00006570
        /*0280*/ 	.word	0x0000000b
        /*0284*/ 	.word	0x00000000
        /*0288*/ 	.short	0x010a
        /*028a*/ 	.byte	0x3f
	.zero		1


	//   ....[32]....
        /*028c*/ 	.word	0x00006600
        /*0290*/ 	.word	0x00000003
        /*0294*/ 	.word	0x00000000
        /*0298*/ 	.short	0x010a
        /*029a*/ 	.byte	0x3f
	.zero		1


	//   ....[33]....
        /*029c*/ 	.word	0x00006670
        /*02a0*/ 	.word	0x0000000f
        /*02a4*/ 	.word	0xfffffff8
        /*02a8*/ 	.short	0x010a
        /*02aa*/ 	.byte	0x3f
	.zero		1


	//   ....[34]....
        /*02ac*/ 	.word	0x000066d0
        /*02b0*/ 	.word	0x0000000f
        /*02b4*/ 	.word	0x00000000
        /*02b8*/ 	.short	0x010a
        /*02ba*/ 	.byte	0x3f
	.zero		1


	//   ....[35]....
        /*02bc*/ 	.word	0x00006730
        /*02c0*/ 	.word	0x00000010
        /*02c4*/ 	.word	0x00000000
        /*02c8*/ 	.short	0x010a
        /*02ca*/ 	.byte	0x3f
	.zero		1


	//   ....[36]....
        /*02cc*/ 	.word	0x00006790
        /*02d0*/ 	.word	0x0000000f
        /*02d4*/ 	.word	0x00000008
        /*02d8*/ 	.short	0x010a
        /*02da*/ 	.byte	0x3f
	.zero		1


	//   ....[37]....
        /*02dc*/ 	.word	0x00006860
        /*02e0*/ 	.word	0x00000013
        /*02e4*/ 	.word	0x00000028
        /*02e8*/ 	.short	0x010a
        /*02ea*/ 	.byte	0x3f
	.zero		1


	//   ....[38]....
        /*02ec*/ 	.word	0x00006940
        /*02f0*/ 	.word	0x00000005
        /*02f4*/ 	.word	0x00000000
        /*02f8*/ 	.short	0x010a
        /*02fa*/ 	.byte	0x3f
	.zero		1


	//   ....[39]....
        /*02fc*/ 	.word	0x00006990
        /*0300*/ 	.word	0x00000007
        /*0304*/ 	.word	0x00000000
        /*0308*/ 	.short	0x010a
        /*030a*/ 	.byte	0x3f
	.zero		1


	//   ....[40]....
        /*030c*/ 	.word	0x000069e0
        /*0310*/ 	.word	0x00000008
        /*0314*/ 	.word	0x00000000
        /*0318*/ 	.short	0x010a
        /*031a*/ 	.byte	0x3f
	.zero		1


	//   ....[41]....
        /*031c*/ 	.word	0x00006a30
        /*0320*/ 	.word	0x0000000b
        /*0324*/ 	.word	0x00000000
        /*0328*/ 	.short	0x010a
        /*032a*/ 	.byte	0x3f
	.zero		1


	//----- nvinfo : EIATTR_NUM_MBARRIERS
	.align		4
.L_28:
        /*032c*/ 	.byte	0x03, 0x38
        /*032e*/ 	.short	0x0010


	//----- nvinfo : EIATTR_EXIT_INSTR_OFFSETS
	.align		4
        /*0330*/ 	.byte	0x04, 0x1c
        /*0332*/ 	.short	(.L_30 - .L_29)


	//   ....[0]....
.L_29:
        /*0334*/ 	.word	0x00001170


	//   ....[1]....
        /*0338*/ 	.word	0x000011d0


	//   ....[2]....
        /*033c*/ 	.word	0x00005650


	//   ....[3]....
        /*0340*/ 	.word	0x00005680


	//   ....[4]....
        /*0344*/ 	.word	0x00006650


	//----- nvinfo : EIATTR_MAX_THREADS
	.align		4
.L_30:
        /*0348*/ 	.byte	0x04, 0x05
        /*034a*/ 	.short	(.L_32 - .L_31)
.L_31:
        /*034c*/ 	.word	0x00000180
        /*0350*/ 	.word	0x00000001
        /*0354*/ 	.word	0x00000001


	//----- nvinfo : EIATTR_CRS_STACK_SIZE
	.align		4
.L_32:
        /*0358*/ 	.byte	0x04, 0x1e
        /*035a*/ 	.short	(.L_34 - .L_33)
.L_33:
        /*035c*/ 	.word	0x00000000


	//----- nvinfo : EIATTR_CBANK_PARAM_SIZE
	.align		4
.L_34:
        /*0360*/ 	.byte	0x03, 0x19
        /*0362*/ 	.short	0x0470


	//----- nvinfo : EIATTR_PARAM_CBANK
	.align		4
        /*0364*/ 	.byte	0x04, 0x0a
        /*0366*/ 	.short	(.L_36 - .L_35)
	.align		4
.L_35:
        /*0368*/ 	.word	index@(.nv.constant0._ZN7cutlass13device_kernelINS_4gemm6kernel13GemmUniversalIN4cute5tupleIJiiiiEEENS1_10collective13CollectiveMmaINS1_37MainloopSm90TmaGmmaWarpSpecializedFP8ILi5ENS5_IJNS4_1CILi1EEESB_SB_EEENS1_32KernelTmaWarpSpecializedPingpongEEENS5_IJNSA_ILi64EEESF_NSA_ILi128EEEEEENS_12float_e4m3_tENS5_IJlSB_lEEESI_SJ_NS4_8TiledMMAINS4_8MMA_AtomIJNS4_4SM904GMMA30MMA_64x64x32_F32E4M3E4M3_SS_TNILNSN_7ScaleInE1ELSP_1EEEEEENS4_6LayoutISC_NS5_IJNSA_ILi0EEEST_ST_EEEEENS5_IJNS4_10UnderscoreESW_SW_EEEEENS4_13SM90_TMA_LOADENS4_14ComposedLayoutINS4_7SwizzleILi3ELi4ELi3EEENS4_18smem_ptr_flag_bitsILi8EEENSS_INS5_IJNSA_ILi8EEESG_EEENS5_IJSG_SB_EEEEEEEvNS4_8identityESZ_S19_vS1A_EENS_8epilogue10collective6detail29Sm90TmaWarpSpecializedAdapterINS1D_15DefaultEpilogueISI_SJ_SJ_NS1C_6thread17LinearCombinationISI_Li1EffLNS1H_9ScaleType4KindE0ELNS_15FloatRoundStyleE2ESI_EENS1_15EpilogueDefaultEEEEEvvEEEEvNT_6ParamsE)
        /*036c*/ 	.short	0x0210
        /*036e*/ 	.short	0x0470


	//----- nvinfo : EIATTR_SW_WAR
	.align		4
.L_36:
        /*0370*/ 	.byte	0x04, 0x36
        /*0372*/ 	.short	(.L_38 - .L_37)
.L_37:
        /*0374*/ 	.word	0x00000008
.L_38:


//--------------------- .nv.callgraph             --------------------------
	.section	.nv.callgraph,"",@"SHT_CUDA_CALLGRAPH"
	.align	4
	.sectionentsize	8
	.align		4
        /*0000*/ 	.word	0x00000000
	.align		4
        /*0004*/ 	.word	0xffffffff
	.align		4
        /*0008*/ 	.word	0x00000000
	.align		4
        /*000c*/ 	.word	0xfffffffe
	.align		4
        /*0010*/ 	.word	0x00000000
	.align		4
        /*0014*/ 	.word	0xfffffffd
	.align		4
        /*0018*/ 	.word	0x00000000
	.align		4
        /*001c*/ 	.word	0xfffffffc


//--------------------- .nv.constant4             --------------------------
	.section	.nv.constant4,"a",@progbits
	.align	8
	.align		8
.nv.constant4:
        /*0000*/ 	.dword	_ZN40_INTERNAL_cec5fcd3_4_k_cu_4d4b1ca5_265424cuda3std3__45__cpo5beginE
	.align		8
        /*0008*/ 	.dword	_ZN40_INTERNAL_cec5fcd3_4_k_cu_4d4b1ca5_265424cuda3std3__45__cpo3endE
	.align		8
        /*0010*/ 	.dword	_ZN40_INTERNAL_cec5fcd3_4_k_cu_4d4b1ca5_265424cuda3std3__45__cpo6cbeginE
	.align		8
        /*0018*/ 	.dword	_ZN40_INTERNAL_cec5fcd3_4_k_cu_4d4b1ca5_265424cuda3std3__45__cpo4cendE
	.align		8
        /*0020*/ 	.dword	_ZN40_INTERNAL_cec5fcd3_4_k_cu_4d4b1ca5_265424cuda3std3__442_GLOBAL__N__cec5fcd3_4_k_cu_4d4b1ca5_265426ignoreE
	.align		8
        /*0028*/ 	.dword	_ZN40_INTERNAL_cec5fcd3_4_k_cu_4d4b1ca5_265424cuda3std3__419piecewise_constructE
	.align		8
        /*0030*/ 	.dword	_ZN40_INTERNAL_cec5fcd3_4_k_cu_4d4b1ca5_265424cuda3std3__48in_placeE
	.align		8
        /*0038*/ 	.dword	_ZN40_INTERNAL_cec5fcd3_4_k_cu_4d4b1ca5_265424cuda3std6ranges3__45__cpo4swapE
	.align		8
        /*0040*/ 	.dword	_ZN40_INTERNAL_cec5fcd3_4_k_cu_4d4b1ca5_265424cuda3std6ranges3__45__cpo9iter_moveE
	.align		8
        /*0048*/ 	.dword	_ZN40_INTERNAL_cec5fcd3_4_k_cu_4d4b1ca5_265424cute7productE
	.align		8
        /*0050*/ 	.dword	_ZN40_INTERNAL_cec5fcd3_4_k_cu_4d4b1ca5_265424cute1_E


//--------------------- .text._ZN7cutlass13device_kernelINS_4gemm6kernel13GemmUniversalIN4cute5tupleIJiiiiEEENS1_10collective13CollectiveMmaINS1_37MainloopSm90TmaGmmaWarpSpecializedFP8ILi5ENS5_IJNS4_1CILi1EEESB_SB_EEENS1_32KernelTmaWarpSpecializedPingpongEEENS5_IJNSA_ILi64EEESF_NSA_ILi128EEEEEENS_12float_e4m3_tENS5_IJlSB_lEEESI_SJ_NS4_8TiledMMAINS4_8MMA_AtomIJNS4_4SM904GMMA30MMA_64x64x32_F32E4M3E4M3_SS_TNILNSN_7ScaleInE1ELSP_1EEEEEENS4_6LayoutISC_NS5_IJNSA_ILi0EEEST_ST_EEEEENS5_IJNS4_10UnderscoreESW_SW_EEEEENS4_13SM90_TMA_LOADENS4_14ComposedLayoutINS4_7SwizzleILi3ELi4ELi3EEENS4_18smem_ptr_flag_bitsILi8EEENSS_INS5_IJNSA_ILi8EEESG_EEENS5_IJSG_SB_EEEEEEEvNS4_8identityESZ_S19_vS1A_EENS_8epilogue10collective6detail29Sm90TmaWarpSpecializedAdapterINS1D_15DefaultEpilogueISI_SJ_SJ_NS1C_6thread17LinearCombinationISI_Li1EffLNS1H_9ScaleType4KindE0ELNS_15FloatRoundStyleE2ESI_EENS1_15EpilogueDefaultEEEEEvvEEEEvNT_6ParamsE --------------------------
	.section	.text._ZN7cutlass13device_kernelINS_4gemm6kernel13GemmUniversalIN4cute5tupleIJiiiiEEENS1_10collective13CollectiveMmaINS1_37MainloopSm90TmaGmmaWarpSpecializedFP8ILi5ENS5_IJNS4_1CILi1EEESB_SB_EEENS1_32KernelTmaWarpSpecializedPingpongEEENS5_IJNSA_ILi64EEESF_NSA_ILi128EEEEEENS_12float_e4m3_tENS5_IJlSB_lEEESI_SJ_NS4_8TiledMMAINS4_8MMA_AtomIJNS4_4SM904GMMA30MMA_64x64x32_F32E4M3E4M3_SS_TNILNSN_7ScaleInE1ELSP_1EEEEEENS4_6LayoutISC_NS5_IJNSA_ILi0EEEST_ST_EEEEENS5_IJNS4_10UnderscoreESW_SW_EEEEENS4_13SM90_TMA_LOADENS4_14ComposedLayoutINS4_7SwizzleILi3ELi4ELi3EEENS4_18smem_ptr_flag_bitsILi8EEENSS_INS5_IJNSA_ILi8EEESG_EEENS5_IJSG_SB_EEEEEEEvNS4_8identityESZ_S19_vS1A_EENS_8epilogue10collective6detail29Sm90TmaWarpSpecializedAdapterINS1D_15DefaultEpilogueISI_SJ_SJ_NS1C_6thread17LinearCombinationISI_Li1EffLNS1H_9ScaleType4KindE0ELNS_15FloatRoundStyleE2ESI_EENS1_15EpilogueDefaultEEEEEvvEEEEvNT_6ParamsE,"ax",@progbits
	.align	128
.text._ZN7cutlass13device_kernelINS_4gemm6kernel13GemmUniversalIN4cute5tupleIJiiiiEEENS1_10collective13CollectiveMmaINS1_37MainloopSm90TmaGmmaWarpSpecializedFP8ILi5ENS5_IJNS4_1CILi1EEESB_SB_EEENS1_32KernelTmaWarpSpecializedPingpongEEENS5_IJNSA_ILi64EEESF_NSA_ILi128EEEEEENS_12float_e4m3_tENS5_IJlSB_lEEESI_SJ_NS4_8TiledMMAINS4_8MMA_AtomIJNS4_4SM904GMMA30MMA_64x64x32_F32E4M3E4M3_SS_TNILNSN_7ScaleInE1ELSP_1EEEEEENS4_6LayoutISC_NS5_IJNSA_ILi0EEEST_ST_EEEEENS5_IJNS4_10UnderscoreESW_SW_EEEEENS4_13SM90_TMA_LOADENS4_14ComposedLayoutINS4_7SwizzleILi3ELi4ELi3EEENS4_18smem_ptr_flag_bitsILi8EEENSS_INS5_IJNSA_ILi8EEESG_EEENS5_IJSG_SB_EEEEEEEvNS4_8identityESZ_S19_vS1A_EENS_8epilogue10collective6detail29Sm90TmaWarpSpecializedAdapterINS1D_15DefaultEpilogueISI_SJ_SJ_NS1C_6thread17LinearCombinationISI_Li1EffLNS1H_9ScaleType4KindE0ELNS_15FloatRoundStyleE2ESI_EENS1_15EpilogueDefaultEEEEEvvEEEEvNT_6ParamsE:
        .type           _ZN7cutlass13device_kernelINS_4gemm6kernel13GemmUniversalIN4cute5tupleIJiiiiEEENS1_10collective13CollectiveMmaINS1_37MainloopSm90TmaGmmaWarpSpecializedFP8ILi5ENS5_IJNS4_1CILi1EEESB_SB_EEENS1_32KernelTmaWarpSpecializedPingpongEEENS5_IJNSA_ILi64EEESF_NSA_ILi128EEEEEENS_12float_e4m3_tENS5_IJlSB_lEEESI_SJ_NS4_8TiledMMAINS4_8MMA_AtomIJNS4_4SM904GMMA30MMA_64x64x32_F32E4M3E4M3_SS_TNILNSN_7ScaleInE1ELSP_1EEEEEENS4_6LayoutISC_NS5_IJNSA_ILi0EEEST_ST_EEEEENS5_IJNS4_10UnderscoreESW_SW_EEEEENS4_13SM90_TMA_LOADENS4_14ComposedLayoutINS4_7SwizzleILi3ELi4ELi3EEENS4_18smem_ptr_flag_bitsILi8EEENSS_INS5_IJNSA_ILi8EEESG_EEENS5_IJSG_SB_EEEEEEEvNS4_8identityESZ_S19_vS1A_EENS_8epilogue10collective6detail29Sm90TmaWarpSpecializedAdapterINS1D_15DefaultEpilogueISI_SJ_SJ_NS1C_6thread17LinearCombinationISI_Li1EffLNS1H_9ScaleType4KindE0ELNS_15FloatRoundStyleE2ESI_EENS1_15EpilogueDefaultEEEEEvvEEEEvNT_6ParamsE,@function
        .size           _ZN7cutlass13device_kernelINS_4gemm6kernel13GemmUniversalIN4cute5tupleIJiiiiEEENS1_10collective13CollectiveMmaINS1_37MainloopSm90TmaGmmaWarpSpecializedFP8ILi5ENS5_IJNS4_1CILi1EEESB_SB_EEENS1_32KernelTmaWarpSpecializedPingpongEEENS5_IJNSA_ILi64EEESF_NSA_ILi128EEEEEENS_12float_e4m3_tENS5_IJlSB_lEEESI_SJ_NS4_8TiledMMAINS4_8MMA_AtomIJNS4_4SM904GMMA30MMA_64x64x32_F32E4M3E4M3_SS_TNILNSN_7ScaleInE1ELSP_1EEEEEENS4_6LayoutISC_NS5_IJNSA_ILi0EEEST_ST_EEEEENS5_IJNS4_10UnderscoreESW_SW_EEEEENS4_13SM90_TMA_LOADENS4_14ComposedLayoutINS4_7SwizzleILi3ELi4ELi3EEENS4_18smem_ptr_flag_bitsILi8EEENSS_INS5_IJNSA_ILi8EEESG_EEENS5_IJSG_SB_EEEEEEEvNS4_8identityESZ_S19_vS1A_EENS_8epilogue10collective6detail29Sm90TmaWarpSpecializedAdapterINS1D_15DefaultEpilogueISI_SJ_SJ_NS1C_6thread17LinearCombinationISI_Li1EffLNS1H_9ScaleType4KindE0ELNS_15FloatRoundStyleE2ESI_EENS1_15EpilogueDefaultEEEEEvvEEEEvNT_6ParamsE,(.L_x_142 - _ZN7cutlass13device_kernelINS_4gemm6kernel13GemmUniversalIN4cute5tupleIJiiiiEEENS1_10collective13CollectiveMmaINS1_37MainloopSm90TmaGmmaWarpSpecializedFP8ILi5ENS5_IJNS4_1CILi1EEESB_SB_EEENS1_32KernelTmaWarpSpecializedPingpongEEENS5_IJNSA_ILi64EEESF_NSA_ILi128EEEEEENS_12float_e4m3_tENS5_IJlSB_lEEESI_SJ_NS4_8TiledMMAINS4_8MMA_AtomIJNS4_4SM904GMMA30MMA_64x64x32_F32E4M3E4M3_SS_TNILNSN_7ScaleInE1ELSP_1EEEEEENS4_6LayoutISC_NS5_IJNSA_ILi0EEEST_ST_EEEEENS5_IJNS4_10UnderscoreESW_SW_EEEEENS4_13SM90_TMA_LOADENS4_14ComposedLayoutINS4_7SwizzleILi3ELi4ELi3EEENS4_18smem_ptr_flag_bitsILi8EEENSS_INS5_IJNSA_ILi8EEESG_EEENS5_IJSG_SB_EEEEEEEvNS4_8identityESZ_S19_vS1A_EENS_8epilogue10collective6detail29Sm90TmaWarpSpecializedAdapterINS1D_15DefaultEpilogueISI_SJ_SJ_NS1C_6thread17LinearCombinationISI_Li1EffLNS1H_9ScaleType4KindE0ELNS_15FloatRoundStyleE2ESI_EENS1_15EpilogueDefaultEEEEEvvEEEEvNT_6ParamsE)
        .other          _ZN7cutlass13device_kernelINS_4gemm6kernel13GemmUniversalIN4cute5tupleIJiiiiEEENS1_10collective13CollectiveMmaINS1_37MainloopSm90TmaGmmaWarpSpecializedFP8ILi5ENS5_IJNS4_1CILi1EEESB_SB_EEENS1_32KernelTmaWarpSpecializedPingpongEEENS5_IJNSA_ILi64EEESF_NSA_ILi128EEEEEENS_12float_e4m3_tENS5_IJlSB_lEEESI_SJ_NS4_8TiledMMAINS4_8MMA_AtomIJNS4_4SM904GMMA30MMA_64x64x32_F32E4M3E4M3_SS_TNILNSN_7ScaleInE1ELSP_1EEEEEENS4_6LayoutISC_NS5_IJNSA_ILi0EEEST_ST_EEEEENS5_IJNS4_10UnderscoreESW_SW_EEEEENS4_13SM90_TMA_LOADENS4_14ComposedLayoutINS4_7SwizzleILi3ELi4ELi3EEENS4_18smem_ptr_flag_bitsILi8EEENSS_INS5_IJNSA_ILi8EEESG_EEENS5_IJSG_SB_EEEEEEEvNS4_8identityESZ_S19_vS1A_EENS_8epilogue10collective6detail29Sm90TmaWarpSpecializedAdapterINS1D_15DefaultEpilogueISI_SJ_SJ_NS1C_6thread17LinearCombinationISI_Li1EffLNS1H_9ScaleType4KindE0ELNS_15FloatRoundStyleE2ESI_EENS1_15EpilogueDefaultEEEEEvvEEEEvNT_6ParamsE,@"STO_CUDA_ENTRY STV_DEFAULT"
_ZN7cutlass13device_kernelINS_4gemm6kernel13GemmUniversalIN4cute5tupleIJiiiiEEENS1_10collective13CollectiveMmaINS1_37MainloopSm90TmaGmmaWarpSpecializedFP8ILi5ENS5_IJNS4_1CILi1EEESB_SB_EEENS1_32KernelTmaWarpSpecializedPingpongEEENS5_IJNSA_ILi64EEESF_NSA_ILi128EEEEEENS_12float_e4m3_tENS5_IJlSB_lEEESI_SJ_NS4_8TiledMMAINS4_8MMA_AtomIJNS4_4SM904GMMA30MMA_64x64x32_F32E4M3E4M3_SS_TNILNSN_7ScaleInE1ELSP_1EEEEEENS4_6LayoutISC_NS5_IJNSA_ILi0EEEST_ST_EEEEENS5_IJNS4_10UnderscoreESW_SW_EEEEENS4_13SM90_TMA_LOADENS4_14ComposedLayoutINS4_7SwizzleILi3ELi4ELi3EEENS4_18smem_ptr_flag_bitsILi8EEENSS_INS5_IJNSA_ILi8EEESG_EEENS5_IJSG_SB_EEEEEEEvNS4_8identityESZ_S19_vS1A_EENS_8epilogue10collective6detail29Sm90TmaWarpSpecializedAdapterINS1D_15DefaultEpilogueISI_SJ_SJ_NS1C_6thread17LinearCombinationISI_Li1EffLNS1H_9ScaleType4KindE0ELNS_15FloatRoundStyleE2ESI_EENS1_15EpilogueDefaultEEEEEvvEEEEvNT_6ParamsE:
[----:B------:R-:W-:Y:S01]  /*0000*/  LDC R1, c[0x0][0x28] ;  /* 0x00000a00ff017b82 */ /* 0x000fe20000000800 */
[----:B------:R-:W0:Y:S01]  /*0010*/  S2R R11, SR_TID.X ;  /* 0x00000000000b7919 */ /* 0x000e220000002100 */
[----:B------:R-:W-:Y:S01]  /*0020*/  ELECT P0, URZ, PT ;  /* 0x00000000003f782f */ /* 0x000fe20003800000 */
[----:B------:R-:W-:Y:S01]  /*0030*/  BSSY B0, `(.L_x_0) ;  /* 0x000000f000007945 */ /* 0x000fe20003800000 */
[--C-:B0-----:R-:W-:Y:S02]  /*0040*/  SHF.R.U32.HI R0, RZ, 0x5, R11.reuse ;  /* 0x00000005ff007819 */ /* 0x101fe4000001160b */
[----:B------:R-:W-:-:S03]  /*0050*/  SHF.R.U32.HI R4, RZ, 0x7, R11 ;  /* 0x00000007ff047819 */ /* 0x000fc6000001160b */
[----:B------:R-:W0:Y:S04]  /*0060*/  SHFL.IDX PT, R2, R0, RZ, 0x1f ;  /* 0x00001fff00027589 */ /* 0x000e2800000e0000 */
[----:B------:R1:W2:Y:S01]  /*0070*/  SHFL.IDX PT, R5, R4, RZ, 0x1f ;  /* 0x00001fff04057589 */ /* 0x0002a200000e0000 */
[----:B0-----:R-:W-:-:S13]  /*0080*/  ISETP.NE.OR P0, PT, R2, RZ, !P0 ;  /* 0x000000ff0200720c */ /* 0x001fda0004705670 */
[----:B-12---:R-:W-:Y:S05]  /*0090*/  @P0 BRA `(.L_x_1) ;  /* 0x0000000000200947 */ /* 0x006fea0003800000 */
[----:B------:R-:W-:Y:S02]  /*00a0*/  ULDC.64 UR4, c[0x0][0x198] ;  /* 0x0000660000047ab9 */ /* 0x000fe40000000a00 */
[----:B------:R-:W-:Y:S02]  /*00b0*/  UIADD3 UR6, UP0, UR4, 0xf0, URZ ;  /* 0x000000f004067890 */ /* 0x000fe4000ff1e03f */
[----:B------:R-:W-:Y:S02]  /*00c0*/  UIADD3 UR4, UP1, UR4, 0x1f0, URZ ;  /* 0x000001f004047890 */ /* 0x000fe4000ff3e03f */
[----:B------:R-:W-:Y:S02]  /*00d0*/  UIADD3.X UR7, URZ, UR5, URZ, UP0, !UPT ;  /* 0x000000053f077290 */ /* 0x000fe400087fe43f */
[----:B------:R-:W-:-:S07]  /*00e0*/  UIADD3.X UR5, URZ, UR5, URZ, UP1, !UPT ;  /* 0x000000053f057290 */ /* 0x000fce0008ffe43f */
[----:B------:R0:W-:Y:S02]  /*00f0*/  UTMACCTL.PF [UR6] ;  /* 0x00000000060079b9 */ /* 0x0001e40008040000 */
[----:B------:R0:W-:Y:S02]  /*0100*/  UTMACCTL.PF [UR4] ;  /* 0x00000000040079b9 */ /* 0x0001e40008040000 */
[----:B0-----:R-:W-:Y:S01]  /*0110*/  NOP ;  /* 0x0000000000007918 */ /* 0x001fe20000000000 */
.L_x_1:
[----:B------:R-:W-:Y:S05]  /*0120*/  BSYNC B0 ;  /* 0x0000000000007941 */ /* 0x000fea0003800000 */
.L_x_0:
[----:B------:R-:W0:Y:S02]  /*0130*/  SHFL.IDX PT, R3, R0, RZ, 0x1f ;  /* 0x00001fff00037589 */ /* 0x000e2400000e0000 */
[----:B0-----:R-:W-:-:S13]  /*0140*/  ISETP.NE.AND P0, PT, R3, RZ, PT ;  /* 0x000000ff0300720c */ /* 0x001fda0003f05270 */
[----:B------:R-:W-:Y:S05]  /*0150*/  @P0 BRA `(.L_x_2) ;  /* 0x0000000000600947 */ /* 0x000fea0003800000 */
[----:B------:R-:W0:Y:S01]  /*0160*/  S2UR UR8, SR_CgaCtaId ;  /* 0x00000000000879c3 */ /* 0x000e220000008800 */
[----:B------:R-:W-:Y:S01]  /*0170*/  UMOV UR4, 0x400 ;  /* 0x0000040000047882 */ /* 0x000fe20000000000 */
[----:B------:R-:W-:Y:S01]  /*0180*/  UMOV UR5, 0x1 ;  /* 0x0000000100057882 */ /* 0x000fe20000000000 */
[----:B------:R-:W-:Y:S01]  /*0190*/  UMOV UR6, 0x80 ;  /* 0x0000008000067882 */ /* 0x000fe20000000000 */
[----:B------:R-:W-:Y:S01]  /*01a0*/  ELECT P0, URZ, PT ;  /* 0x00000000003f782f */ /* 0x000fe20003800000 */
[----:B------:R-:W-:-:S04]  /*01b0*/  UIADD3 UR6, -UR6, 0x100000, URZ ;  /* 0x0010000006067890 */ /* 0x000fc8000fffe13f */
[----:B------:R-:W-:Y:S02]  /*01c0*/  USHF.L.U32 UR7, UR6, 0xb, URZ ;  /* 0x0000000b06077899 */ /* 0x000fe4000800063f */
[----:B------:R-:W-:Y:S02]  /*01d0*/  USHF.L.U32 UR6, UR6, 0x1, URZ ;  /* 0x0000000106067899 */ /* 0x000fe4000800063f */
[----:B0-----:R-:W-:Y:S02]  /*01e0*/  ULEA UR8, UR8, UR4, 0x18 ;  /* 0x0000000408087291 */ /* 0x001fe4000f8ec03f */
[----:B------:R-:W-:-:S04]  /*01f0*/  UIADD3 UR4, -UR5, 0x100000, URZ ;  /* 0x0010000005047890 */ /* 0x000fc8000fffe13f */
[----:B------:R-:W-:Y:S02]  /*0200*/  USHF.L.U32 UR5, UR4, 0xb, URZ ;  /* 0x0000000b04057899 */ /* 0x000fe4000800063f */
[----:B------:R-:W-:Y:S01]  /*0210*/  USHF.L.U32 UR4, UR4, 0x1, URZ ;  /* 0x0000000104047899 */ /* 0x000fe2000800063f */
[----:B------:R-:W0:Y:S11]  /*0220*/  FENCE.VIEW.ASYNC.S ;  /* 0x00000000000073c6 */ /* 0x000e360000000000 */
[----:B0-----:R0:W1:Y:S01]  /*0230*/  SYNCS.EXCH.64 URZ, [UR8], UR4 ;  /* 0x00000004083f75b2 */ /* 0x0010620008000100 */
[----:B------:R0:W2:Y:S01]  /*0240*/  SYNCS.EXCH.64 URZ, [UR8+0x28], UR6 ;  /* 0x00002806083f75b2 */ /* 0x0000a20008000100 */
[----:B------:R0:W3:Y:S01]  /*0250*/  SYNCS.EXCH.64 URZ, [UR8+0x8], UR4 ;  /* 0x00000804083f75b2 */ /* 0x0000e20008000100 */
[----:B------:R0:W4:Y:S01]  /*0260*/  SYNCS.EXCH.64 URZ, [UR8+0x30], UR6 ;  /* 0x00003006083f75b2 */ /* 0x0001220008000100 */
[----:B------:R0:W0:Y:S01]  /*0270*/  SYNCS.EXCH.64 URZ, [UR8+0x10], UR4 ;  /* 0x00001004083f75b2 */ /* 0x0000220008000100 */
[----:B------:R0:W0:Y:S01]  /*0280*/  SYNCS.EXCH.64 URZ, [UR8+0x38], UR6 ;  /* 0x00003806083f75b2 */ /* 0x0000220008000100 */
[----:B------:R0:W0:Y:S01]  /*0290*/  SYNCS.EXCH.64 URZ, [UR8+0x18], UR4 ;  /* 0x00001804083f75b2 */ /* 0x0000220008000100 */
[----:B------:R0:W0:Y:S01]  /*02a0*/  SYNCS.EXCH.64 URZ, [UR8+0x40], UR6 ;  /* 0x00004006083f75b2 */ /* 0x0000220008000100 */
[----:B------:R0:W0:Y:S01]  /*02b0*/  SYNCS.EXCH.64 URZ, [UR8+0x20], UR4 ;  /* 0x00002004083f75b2 */ /* 0x0000220008000100 */
[----:B------:R0:W0:Y:S01]  /*02c0*/  SYNCS.EXCH.64 URZ, [UR8+0x48], UR6 ;  /* 0x00004806083f75b2 */ /* 0x0000220008000100 */
[----:B------:R-:W-:Y:S01]  /*02d0*/  NOP ;  /* 0x0000000000007918 */ /* 0x000fe20000000000 */
.L_x_2:
[----:B------:R-:W5:Y:S01]  /*02e0*/  SHFL.IDX PT, R6, R0, RZ, 0x1f ;  /* 0x00001fff00067589 */ /* 0x000f6200000e0000 */
[----:B------:R-:W-:Y:S01]  /*02f0*/  ELECT P0, URZ, PT ;  /* 0x00000000003f782f */ /* 0x000fe20003800000 */
[----:B------:R-:W-:Y:S01]  /*0300*/  NOP ;  /* 0x0000000000007918 */ /* 0x000fe20000000000 */
[----:B------:R-:W-:Y:S01]  /*0310*/  ELECT P1, URZ, PT ;  /* 0x00000000003f782f */ /* 0x000fe20003820000 */
[----:B------:R1:W2:Y:S01]  /*0320*/  SHFL.IDX PT, R3, R0, RZ, 0x1f ;  /* 0x00001fff00037589 */ /* 0x0002a200000e0000 */
[----:B0-----:R-:W-:Y:S01]  /*0330*/  UMOV UR4, 0x20 ;  /* 0x0000002000047882 */ /* 0x001fe20000000000 */
[----:B------:R-:W-:Y:S01]  /*0340*/  UMOV UR11, 0x80 ;  /* 0x00000080000b7882 */ /* 0x000fe20000000000 */
[----:B------:R-:W-:Y:S01]  /*0350*/  ULDC.64 UR12, c[0x0][0x598] ;  /* 0x00016600000c7ab9 */ /* 0x000fe20000000a00 */
[----:B------:R-:W0:Y:S01]  /*0360*/  SHFL.IDX PT, R4, R4, RZ, 0x1f ;  /* 0x00001fff04047589 */ /* 0x000e2200000e0000 */
[----:B------:R-:W-:Y:S01]  /*0370*/  NOP ;  /* 0x0000000000007918 */ /* 0x000fe20000000000 */
[----:B------:R-:W-:Y:S01]  /*0380*/  VIADD R33, R5, 0xffffffff ;  /* 0xffffffff05217836 */ /* 0x000fe20000000000 */
[----:B------:R-:W-:Y:S01]  /*0390*/  ULDC.64 UR20, c[0x0][0x208] ;  /* 0x0000820000147ab9 */ /* 0x000fe20000000a00 */
[----:B-1----:R-:W-:-:S02]  /*03a0*/  SHF.R.S32.HI R0, RZ, 0x1f, R11 ;  /* 0x0000001fff007819 */ /* 0x002fc4000001140b */
[----:B------:R-:W-:Y:S02]  /*03b0*/  ISETP.NE.AND P2, PT, R5, RZ, PT ;  /* 0x000000ff0500720c */ /* 0x000fe40003f45270 */
[----:B------:R-:W-:Y:S02]  /*03c0*/  LEA.HI R0, R0, R11, RZ, 0x7 ;  /* 0x0000000b00007211 */ /* 0x000fe400078f38ff */
[----:B------:R-:W-:Y:S02]  /*03d0*/  ISETP.GE.U32.AND P3, PT, R33, 0x2, PT ;  /* 0x000000022100780c */ /* 0x000fe40003f66070 */
[----:B------:R-:W-:Y:S02]  /*03e0*/  LOP3.LUT R0, R0, 0xffffff80, RZ, 0xc0, !PT ;  /* 0xffffff8000007812 */ /* 0x000fe400078ec0ff */
[----:B-----5:R-:W-:-:S03]  /*03f0*/  ISETP.NE.OR P0, PT, R6, RZ, !P0 ;  /* 0x000000ff0600720c */ /* 0x020fc60004705670 */
[----:B------:R-:W-:Y:S01]  /*0400*/  IMAD.IADD R10, R11, 0x1, -R0 ;  /* 0x000000010b0a7824 */ /* 0x000fe200078e0a00 */
[----:B--2---:R-:W-:Y:S02]  /*0410*/  ISETP.NE.OR P1, PT, R3, RZ, !P1 ;  /* 0x000000ff0300720c */ /* 0x004fe40004f25670 */
[----:B------:R-:W-:-:S04]  /*0420*/  SHF.R.S32.HI R3, RZ, 0x1f, R2 ;  /* 0x0000001fff037819 */ /* 0x000fc80000011402 */
[----:B------:R-:W-:-:S03]  /*0430*/  LEA.HI R3, R3, R2, RZ, 0x2 ;  /* 0x0000000203037211 */ /* 0x000fc600078f10ff */
[----:B------:R-:W-:Y:S01]  /*0440*/  VOTEU.ALL UP0, P0 ;  /* 0x00000000003f7886 */ /* 0x000fe20000000000 */
[----:B------:R-:W-:-:S03]  /*0450*/  LOP3.LUT R3, R3, 0xfffffffc, RZ, 0xc0, !PT ;  /* 0xfffffffc03037812 */ /* 0x000fc600078ec0ff */
[----:B------:R-:W-:Y:S01]  /*0460*/  VOTEU.ALL UP1, P1 ;  /* 0x00000000003f7886 */ /* 0x000fe20000820000 */
[----:B------:R-:W1:Y:S01]  /*0470*/  @!UP0 S2UR UR7, SR_CgaCtaId ;  /* 0x00000000000789c3 */ /* 0x000e620000008800 */
[----:B------:R-:W-:Y:S01]  /*0480*/  @!UP0 UMOV UR6, 0x400 ;  /* 0x0000040000068882 */ /* 0x000fe20000000000 */
[----:B------:R-:W-:-:S04]  /*0490*/  @!UP0 UIADD3 UR4, -UR4, 0x100000, URZ ;  /* 0x0010000004048890 */ /* 0x000fc8000fffe13f */
[----:B------:R-:W-:Y:S02]  /*04a0*/  @!UP0 USHF.L.U32 UR5, UR4, 0xb, URZ ;  /* 0x0000000b04058899 */ /* 0x000fe4000800063f */
[----:B------:R-:W-:Y:S01]  /*04b0*/  @!UP0 USHF.L.U32 UR4, UR4, 0x1, URZ ;  /* 0x0000000104048899 */ /* 0x000fe2000800063f */
[----:B------:R-:W-:Y:S01]  /*04c0*/  IMAD.IADD R20, R2, 0x1, -R3 ;  /* 0x0000000102147824 */ /* 0x000fe200078e0a03 */
[----:B------:R-:W-:Y:S01]  /*04d0*/  @!UP1 UMOV UR9, 0x400 ;  /* 0x0000040000099882 */ /* 0x000fe20000000000 */
[----:B------:R-:W-:Y:S01]  /*04e0*/  VOTEU.ALL UP2, P1 ;  /* 0x00000000003f7886 */ /* 0x000fe20000840000 */
[----:B------:R-:W-:Y:S01]  /*04f0*/  VOTEU.ALL UP3, P1 ;  /* 0x00000000003f7886 */ /* 0x000fe20000860000 */
[----:B------:R-:W-:Y:S01]  /*0500*/  VOTEU.ALL UP4, P1 ;  /* 0x00000000003f7886 */ /* 0x000fe20000880000 */
[----:B------:R-:W2:Y:S01]  /*0510*/  @!UP1 S2UR UR10, SR_CgaCtaId ;  /* 0x00000000000a99c3 */ /* 0x000ea20000008800 */
[----:B------:R-:W-:Y:S01]  /*0520*/  VOTEU.ALL UP5, P1 ;  /* 0x00000000003f7886 */ /* 0x000fe200008a0000 */
[----:B------:R-:W-:-:S04]  /*0530*/  ISETP.NE.U32.AND P1, PT, RZ, UR12, PT ;  /* 0x0000000cff007c0c */ /* 0x000fc8000bf25070 */
[----:B------:R-:W-:Y:S01]  /*0540*/  ISETP.NE.AND.EX P1, PT, RZ, UR13, PT, P1 ;  /* 0x0000000dff007c0c */ /* 0x000fe2000bf25310 */
[----:B-1----:R-:W-:Y:S02]  /*0550*/  @!UP0 ULEA UR8, UR7, UR6, 0x18 ;  /* 0x0000000607088291 */ /* 0x002fe4000f8ec03f */
[----:B------:R-:W-:-:S04]  /*0560*/  @!UP1 UIADD3 UR6, -UR11, 0x100000, URZ ;  /* 0x001000000b069890 */ /* 0x000fc8000fffe13f */
[----:B------:R-:W-:Y:S02]  /*0570*/  @!UP1 USHF.L.U32 UR7, UR6, 0xb, URZ ;  /* 0x0000000b06079899 */ /* 0x000fe4000800063f */
[----:B------:R-:W-:Y:S01]  /*0580*/  @!UP1 USHF.L.U32 UR6, UR6, 0x1, URZ ;  /* 0x0000000106069899 */ /* 0x000fe2000800063f */
[----:B0-----:R-:W-:Y:S01]  /*0590*/  R2UR UR11, R4 ;  /* 0x00000000040b72ca */ /* 0x001fe200000e0000 */
[----:B------:R-:W-:Y:S01]  /*05a0*/  VOTEU.ALL UP0, P0 ;  /* 0x00000000003f7886 */ /* 0x000fe20000000000 */
[----:B--2---:R-:W-:Y:S01]  /*05b0*/  @!UP1 ULEA UR9, UR10, UR9, 0x18 ;  /* 0x000000090a099291 */ /* 0x004fe2000f8ec03f */
[----:B------:R-:W-:Y:S01]  /*05c0*/  VOTEU.ALL UP1, P0 ;  /* 0x00000000003f7886 */ /* 0x000fe20000020000 */
[C---:B------:R-:W-:Y:S01]  /*05d0*/  ISETP.NE.AND P0, PT, R20.reuse, 0x3, PT ;  /* 0x000000031400780c */ /* 0x040fe20003f05270 */
[----:B------:R-:W0:Y:S02]  /*05e0*/  FENCE.VIEW.ASYNC.S ;  /* 0x00000000000073c6 */ /* 0x000e240000000000 */
[----:B0-----:R0:W3:Y:S01]  /*05f0*/  @!UP0 SYNCS.EXCH.64 URZ, [UR8+0x80], UR4 ;  /* 0x00008004083f85b2 */ /* 0x0010e20008000100 */
[----:B------:R-:W-:-:S04]  /*0600*/  ISETP.EQ.OR P0, PT, R20, RZ, !P0 ;  /* 0x000000ff1400720c */ /* 0x000fc80004702670 */
[----:B------:R-:W-:-:S04]  /*0610*/  ISETP.EQ.AND P0, PT, R5, RZ, P0 ;  /* 0x000000ff0500720c */ /* 0x000fc80000702270 */
[----:B------:R-:W-:-:S04]  /*0620*/  SEL R7, RZ, 0x1, !P0 ;  /* 0x00000001ff077807 */ /* 0x000fc80004000000 */
[----:B------:R-:W-:Y:S01]  /*0630*/  SEL R7, R7, 0x2, P3 ;  /* 0x0000000207077807 */ /* 0x000fe20001800000 */
[----:B------:R0:W3:Y:S01]  /*0640*/  @!UP1 SYNCS.EXCH.64 URZ, [UR8+0x88], UR4 ;  /* 0x00008804083f95b2 */ /* 0x0000e20008000100 */
[----:B------:R-:W-:Y:S01]  /*0650*/  NOP ;  /* 0x0000000000007918 */ /* 0x000fe20000000000 */
[----:B------:R0:W3:Y:S01]  /*0660*/  @!UP2 SYNCS.EXCH.64 URZ, [UR9+0x60], UR6 ;  /* 0x00006006093fa5b2 */ /* 0x0000e20008000100 */
[----:B------:R0:W3:Y:S01]  /*0670*/  @!UP3 SYNCS.EXCH.64 URZ, [UR9+0x68], UR6 ;  /* 0x00006806093fb5b2 */ /* 0x0000e20008000100 */
[----:B------:R0:W3:Y:S01]  /*0680*/  @!UP4 SYNCS.EXCH.64 URZ, [UR9+0x70], UR6 ;  /* 0x00007006093fc5b2 */ /* 0x0000e20008000100 */
[----:B------:R0:W3:Y:S01]  /*0690*/  @!UP5 SYNCS.EXCH.64 URZ, [UR9+0x78], UR6 ;  /* 0x00007806093fd5b2 */ /* 0x0000e20008000100 */
[----:B------:R-:W-:Y:S01]  /*06a0*/  NOP ;  /* 0x0000000000007918 */ /* 0x000fe20000000000 */
[----:B---34-:R-:W-:Y:S06]  /*06b0*/  BAR.SYNC.DEFER_BLOCKING 0x0 ;  /* 0x0000000000007b1d */ /* 0x018fec0000010000 */
[----:B0-----:R-:W-:Y:S05]  /*06c0*/  @!P1 BRA `(.L_x_3) ;  /* 0x00000000001c9947 */ /* 0x001fea0003800000 */
[----:B------:R-:W0:Y:S02]  /*06d0*/  LDC.64 R2, c[0x0][0x598] ;  /* 0x00016600ff027b82 */ /* 0x000e240000000a00 */
[----:B0-----:R-:W2:Y:S02]  /*06e0*/  LDG.E.64 R2, desc[UR20][R2.64] ;  /* 0x0000001402027981 */ /* 0x001ea4000c1e1b00 */
[----:B--2---:R-:W-:-:S04]  /*06f0*/  ISETP.NE.U32.AND P0, PT, R2, RZ, PT ;  /* 0x000000ff0200720c */ /* 0x004fc80003f05070 */
[----:B------:R-:W-:-:S13]  /*0700*/  ISETP.NE.AND.EX P0, PT, R3, RZ, PT, P0 ;  /* 0x000000ff0300720c */ /* 0x000fda0003f05300 */
[----:B------:R-:W-:Y:S05]  /*0710*/  @!P0 BRA `(.L_x_3) ;  /* 0x0000000000088947 */ /* 0x000fea0003800000 */
[----:B------:R2:W5:Y:S01]  /*0720*/  LD.E R12, desc[UR20][R2.64] ;  /* 0x00000014020c7980 */ /* 0x000562000c101900 */
[----:B------:R-:W-:Y:S05]  /*0730*/  BRA `(.L_x_4) ;  /* 0x0000000000207947 */ /* 0x000fea0003800000 */
.L_x_3:
[----:B------:R-:W-:Y:S02]  /*0740*/  ULDC.64 UR4, c[0x0][0x588] ;  /* 0x0001620000047ab9 */ /* 0x000fe40000000a00 */
[----:B------:R-:W-:-:S04]  /*0750*/  ISETP.NE.U32.AND P0, PT, RZ, UR4, PT ;  /* 0x00000004ff007c0c */ /* 0x000fc8000bf05070 */
[----:B------:R-:W-:-:S13]  /*0760*/  ISETP.NE.AND.EX P0, PT, RZ, UR5, PT, P0 ;  /* 0x00000005ff007c0c */ /* 0x000fda000bf05300 */
[----:B------:R-:W-:Y:S05]  /*0770*/  @!P0 BRA `(.L_x_5) ;  /* 0x00000000000c8947 */ /* 0x000fea0003800000 */
[----:B------:R-:W0:Y:S02]  /*0780*/  LDC.64 R12, c[0x0][0x588] ;  /* 0x00016200ff0c7b82 */ /* 0x000e240000000a00 */
[----:B0-----:R1:W5:Y:S01]  /*0790*/  LDG.E R12, desc[UR20][R12.64] ;  /* 0x000000140c0c7981 */ /* 0x001362000c1e1900 */
[----:B------:R-:W-:Y:S05]  /*07a0*/  BRA `(.L_x_4) ;  /* 0x0000000000047947 */ /* 0x000fea0003800000 */
.L_x_5:
[----:B------:R-:W0:Y:S02]  /*07b0*/  LDC R12, c[0x0][0x580] ;  /* 0x00016000ff0c7b82 */ /* 0x000e240000000800 */
.L_x_4:
[----:B------:R-:W-:Y:S02]  /*07c0*/  ULDC.64 UR4, c[0x0][0x5a0] ;  /* 0x0001680000047ab9 */ /* 0x000fe40000000a00 */
[----:B------:R-:W-:-:S04]  /*07d0*/  ISETP.NE.U32.AND P0, PT, RZ, UR4, PT ;  /* 0x00000004ff007c0c */ /* 0x000fc8000bf05070 */
[----:B------:R-:W-:-:S13]  /*07e0*/  ISETP.NE.AND.EX P0, PT, RZ, UR5, PT, P0 ;  /* 0x00000005ff007c0c */ /* 0x000fda000bf05300 */
[----:B------:R-:W-:Y:S05]  /*07f0*/  @!P0 BRA `(.L_x_6) ;  /* 0x00000000001c8947 */ /* 0x000fea0003800000 */
[----:B--2---:R-:W2:Y:S02]  /*0800*/  LDC.64 R2, c[0x0][0x5a0] ;  /* 0x00016800ff027b82 */ /* 0x004ea40000000a00 */
[----:B--2---:R-:W2:Y:S02]  /*0810*/  LDG.E.64 R2, desc[UR20][R2.64] ;  /* 0x0000001402027981 */ /* 0x004ea4000c1e1b00 */
[----:B--2---:R-:W-:-:S04]  /*0820*/  ISETP.NE.U32.AND P0, PT, R2, RZ, PT ;  /* 0x000000ff0200720c */ /* 0x004fc80003f05070 */
[----:B------:R-:W-:-:S13]  /*0830*/  ISETP.NE.AND.EX P0, PT, R3, RZ, PT, P0 ;  /* 0x000000ff0300720c */ /* 0x000fda0003f05300 */
[----:B------:R-:W-:Y:S05]  /*0840*/  @!P0 BRA `(.L_x_6) ;  /* 0x0000000000088947 */ /* 0x000fea0003800000 */
[----:B-1----:R4:W5:Y:S01]  /*0850*/  LD.E R13, desc[UR20][R2.64] ;  /* 0x00000014020d7980 */ /* 0x002962000c101900 */
[----:B------:R-:W-:Y:S05]  /*0860*/  BRA `(.L_x_7) ;  /* 0x0000000000207947 */ /* 0x000fea0003800000 */
.L_x_6:
[----:B------:R-:W-:Y:S02]  /*0870*/  ULDC.64 UR4, c[0x0][0x590] ;  /* 0x0001640000047ab9 */ /* 0x000fe40000000a00 */
[----:B------:R-:W-:-:S04]  /*0880*/  ISETP.NE.U32.AND P0, PT, RZ, UR4, PT ;  /* 0x00000004ff007c0c */ /* 0x000fc8000bf05070 */
[----:B------:R-:W-:-:S13]  /*0890*/  ISETP.NE.AND.EX P0, PT, RZ, UR5, PT, P0 ;  /* 0x00000005ff007c0c */ /* 0x000fda000bf05300 */
[----:B------:R-:W-:Y:S05]  /*08a0*/  @!P0 BRA `(.L_x_8) ;  /* 0x00000000000c8947 */ /* 0x000fea0003800000 */
[----:B--2---:R-:W1:Y:S02]  /*08b0*/  LDC.64 R2, c[0x0][0x590] ;  /* 0x00016400ff027b82 */ /* 0x004e640000000a00 */
[----:B-1----:R3:W5:Y:S01]  /*08c0*/  LDG.E R13, desc[UR20][R2.64] ;  /* 0x00000014020d7981 */ /* 0x002762000c1e1900 */
[----:B------:R-:W-:Y:S05]  /*08d0*/  BRA `(.L_x_7) ;  /* 0x0000000000047947 */ /* 0x000fea0003800000 */
.L_x_8:
[----:B-1----:R-:W1:Y:S02]  /*08e0*/  LDC R13, c[0x0][0x584] ;  /* 0x00016100ff0d7b82 */ /* 0x002e640000000800 */
.L_x_7:
[----:B------:R-:W0:Y:S01]  /*08f0*/  LDC R0, c[0x0][0x65c] ;  /* 0x00019700ff007b82 */ /* 0x000e220000000800 */
[----:B------:R-:W2:Y:S01]  /*0900*/  S2R R21, SR_CTAID.Y ;  /* 0x0000000000157919 */ /* 0x000ea20000002600 */
[----:B------:R-:W-:Y:S01]  /*0910*/  ULDC UR8, c[0x0][0x28c] ;  /* 0x0000a30000087ab9 */ /* 0x000fe20000000800 */
[----:B------:R-:W-:Y:S01]  /*0920*/  ISETP.NE.AND P0, PT, R5, 0x2, PT ;  /* 0x000000020500780c */ /* 0x000fe20003f05270 */
[----:B------:R-:W-:Y:S01]  /*0930*/  UIADD3 UR8, UR8, 0x7f, URZ ;  /* 0x0000007f08087890 */ /* 0x000fe2000fffe03f */
[----:B------:R-:W1:Y:S01]  /*0940*/  S2R R14, SR_CTAID.X ;  /* 0x00000000000e7919 */ /* 0x000e620000002500 */
[----:B------:R-:W-:Y:S01]  /*0950*/  UMOV UR5, URZ ;  /* 0x0000003f00057c82 */ /* 0x000fe20008000000 */
[----:B------:R-:W-:Y:S01]  /*0960*/  UMOV UR4, URZ ;  /* 0x0000003f00047c82 */ /* 0x000fe20008000000 */
[----:B------:R-:W-:-:S04]  /*0970*/  USHF.R.S32.HI UR9, URZ, 0x1f, UR8 ;  /* 0x0000001f3f097899 */ /* 0x000fc80008011408 */
[----:B------:R-:W-:-:S04]  /*0980*/  ULEA.HI UR9, UR9, UR8, URZ, 0x7 ;  /* 0x0000000809097291 */ /* 0x000fc8000f8f383f */
[----:B------:R-:W-:Y:S01]  /*0990*/  USHF.R.S32.HI UR13, URZ, 0x7, UR9 ;  /* 0x000000073f0d7899 */ /* 0x000fe20008011409 */
[----:B0-----:R-:W-:-:S13]  /*09a0*/  ISETP.NE.AND P4, PT, R0, 0x1, PT ;  /* 0x000000010000780c */ /* 0x001fda0003f85270 */
[----:B------:R-:W1:Y:S01]  /*09b0*/  @P4 LDC R15, c[0x0][0x10] ;  /* 0x00000400ff0f4b82 */ /* 0x000e620000000800 */
[----:B--234-:R-:W-:Y:S02]  /*09c0*/  @P4 IMAD.MOV.U32 R2, RZ, RZ, R21 ;  /* 0x000000ffff024224 */ /* 0x01cfe400078e0015 */
[----:B------:R-:W-:Y:S02]  /*09d0*/  @P4 IMAD.MOV.U32 R3, RZ, RZ, RZ ;  /* 0x000000ffff034224 */ /* 0x000fe400078e00ff */
[----:B------:R-:W-:-:S03]  /*09e0*/  @P4 IMAD.MOV.U32 R5, RZ, RZ, RZ ;  /* 0x000000ffff054224 */ /* 0x000fc600078e00ff */
[----:B------:R-:W0:Y:S01]  /*09f0*/  @!P4 LDC R9, c[0x0][0xc] ;  /* 0x00000300ff09cb82 */ /* 0x000e220000000800 */
[----:B------:R-:W-:Y:S01]  /*0a00*/  ULDC UR6, c[0x0][0xc] ;  /* 0x0000030000067ab9 */ /* 0x000fe20000000800 */
[----:B------:R-:W-:Y:S02]  /*0a10*/  ULDC UR7, c[0x0][0x10] ;  /* 0x0000040000077ab9 */ /* 0x000fe40000000800 */
[----:B------:R-:W-:-:S04]  /*0a20*/  UIMAD.WIDE.U32 UR6, UR6, UR7, URZ ;  /* 0x00000007060672a5 */ /* 0x000fc8000f8e003f */
[----:B------:R-:W2:Y:S01]  /*0a30*/  LDC R8, c[0x0][0x14] ;  /* 0x00000500ff087b82 */ /* 0x000ea20000000800 */
[----:B-1----:R-:W-:-:S04]  /*0a40*/  @P4 IMAD.WIDE.U32 R2, R14, R15, R2 ;  /* 0x0000000f0e024225 */ /* 0x002fc800078e0002 */
[----:B------:R-:W-:Y:S02]  /*0a50*/  IMAD.MOV.U32 R15, RZ, RZ, RZ ;  /* 0x000000ffff0f7224 */ /* 0x000fe400078e00ff */
[----:B------:R-:W-:Y:S02]  /*0a60*/  @P4 IMAD.IADD R3, R3, 0x1, R5 ;  /* 0x0000000103034824 */ /* 0x000fe400078e0205 */
[----:B0-----:R-:W-:-:S04]  /*0a70*/  @!P4 IMAD.WIDE.U32 R4, R9, R21, R14 ;  /* 0x000000150904c225 */ /* 0x001fc800078e000e */
[----:B------:R-:W-:Y:S02]  /*0a80*/  @!P4 IMAD.MOV.U32 R2, RZ, RZ, R4 ;  /* 0x000000ffff02c224 */ /* 0x000fe400078e0004 */
[----:B------:R-:W-:Y:S02]  /*0a90*/  @!P4 IMAD.MOV.U32 R3, RZ, RZ, R5 ;  /* 0x000000ffff03c224 */ /* 0x000fe400078e0005 */
[C---:B--2---:R-:W-:Y:S02]  /*0aa0*/  IMAD R17, R8.reuse, UR7, RZ ;  /* 0x0000000708117c24 */ /* 0x044fe4000f8e02ff */
[----:B------:R-:W-:Y:S01]  /*0ab0*/  IMAD.WIDE.U32 R8, R8, UR6, RZ ;  /* 0x0000000608087c25 */ /* 0x000fe2000f8e00ff */
[----:B------:R-:W-:-:S03]  /*0ac0*/  ULDC.64 UR6, c[0x0][0x650] ;  /* 0x0001940000067ab9 */ /* 0x000fc60000000a00 */
[----:B------:R-:W-:Y:S01]  /*0ad0*/  IMAD.IADD R0, R9, 0x1, R17 ;  /* 0x0000000109007824 */ /* 0x000fe200078e0211 */
[----:B------:R-:W-:Y:S06]  /*0ae0*/  @P0 BRA `(.L_x_9) ;  /* 0x0000000000200947 */ /* 0x000fec0003800000 */
[----:B------:R-:W-:Y:S01]  /*0af0*/  UISETP.GE.U32.AND UP0, UPT, UR13, 0x5, UPT ;  /* 0x000000050d00788c */ /* 0x000fe2000bf06070 */
[----:B------:R-:W-:Y:S01]  /*0b00*/  IADD3 R2, P0, R2, R8, RZ ;  /* 0x0000000802027210 */ /* 0x000fe20007f1e0ff */
[----:B------:R-:W-:-:S04]  /*0b10*/  UIMAD.WIDE.U32 UR4, UR13, -0x33333333, URZ ;  /* 0xcccccccd0d0478a5 */ /* 0x000fc8000f8e003f */
[----:B------:R-:W-:Y:S01]  /*0b20*/  USHF.R.U32.HI UR5, URZ, 0x2, UR5 ;  /* 0x000000023f057899 */ /* 0x000fe20008011605 */
[----:B------:R-:W-:Y:S02]  /*0b30*/  IMAD.X R3, R0, 0x1, R3, P0 ;  /* 0x0000000100037824 */ /* 0x000fe400000e0603 */
[----:B------:R-:W-:Y:S02]  /*0b40*/  UMOV UR4, URZ ;  /* 0x0000003f00047c82 */ /* 0x000fe40008000000 */
[----:B------:R-:W-:Y:S02]  /*0b50*/  @UP0 ULOP3.LUT UR4, UR5, 0x1, URZ, 0xc0, !UPT ;  /* 0x0000000105040892 */ /* 0x000fe4000f8ec03f */
[----:B------:R-:W-:-:S12]  /*0b60*/  UIMAD UR5, UR5, -0x5, UR13 ;  /* 0xfffffffb050578a4 */ /* 0x000fd8000f8e020d */
.L_x_9:
[----:B------:R-:W-:Y:S01]  /*0b70*/  ISETP.GE.U32.AND P0, PT, R2, UR6, PT ;  /* 0x0000000602007c0c */ /* 0x000fe2000bf06070 */
[----:B------:R-:W-:Y:S01]  /*0b80*/  IMAD.MOV.U32 R6, RZ, RZ, -0x1 ;  /* 0xffffffffff067424 */ /* 0x000fe200078e00ff */
[----:B------:R-:W-:Y:S01]  /*0b90*/  PRMT R16, RZ, 0x7610, R16 ;  /* 0x00007610ff107816 */ /* 0x000fe20000000010 */
[----:B------:R-:W-:Y:S01]  /*0ba0*/  IMAD.MOV.U32 R4, RZ, RZ, -0x1 ;  /* 0xffffffffff047424 */ /* 0x000fe200078e00ff */
[----:B------:R-:W-:Y:S01]  /*0bb0*/  ISETP.GE.U32.AND.EX P0, PT, R3, UR7, PT, P0 ;  /* 0x0000000703007c0c */ /* 0x000fe2000bf06100 */
[----:B------:R-:W-:-:S12]  /*0bc0*/  IMAD.MOV.U32 R5, RZ, RZ, -0x1 ;  /* 0xffffffffff057424 */ /* 0x000fd800078e00ff */
[----:B------:R-:W-:Y:S05]  /*0bd0*/  @P0 BRA `(.L_x_10) ;  /* 0x00000004005c0947 */ /* 0x000fea0003800000 */
[----:B------:R-:W0:Y:S01]  /*0be0*/  LDC.64 R24, c[0x0][0x628] ;  /* 0x00018a00ff187b82 */ /* 0x000e220000000a00 */
[----:B------:R-:W-:Y:S02]  /*0bf0*/  IMAD.MOV.U32 R4, RZ, RZ, R2 ;  /* 0x000000ffff047224 */ /* 0x000fe400078e0002 */
[----:B------:R-:W-:-:S05]  /*0c00*/  IMAD.MOV.U32 R5, RZ, RZ, R3 ;  /* 0x000000ffff057224 */ /* 0x000fca00078e0003 */
[----:B------:R-:W1:Y:S08]  /*0c10*/  LDC R6, c[0x0][0x630] ;  /* 0x00018c00ff067b82 */ /* 0x000e700000000800 */
[----:B------:R-:W2:Y:S01]  /*0c20*/  LDC.64 R26, c[0x0][0x620] ;  /* 0x00018800ff1a7b82 */ /* 0x000ea20000000a00 */
[----:B0-----:R-:W-:-:S04]  /*0c30*/  ISETP.NE.U32.AND P0, PT, R24, RZ, PT ;  /* 0x000000ff1800720c */ /* 0x001fc80003f05070 */
[----:B------:R-:W-:-:S13]  /*0c40*/  ISETP.NE.AND.EX P0, PT, R25, RZ, PT, P0 ;  /* 0x000000ff1900720c */ /* 0x000fda0003f05300 */
[----:B-12---:R-:W-:Y:S05]  /*0c50*/  @!P0 BRA `(.L_x_11) ;  /* 0x0000000000288947 */ /* 0x006fea0003800000 */
[----:B------:R-:W0:Y:S02]  /*0c60*/  LDC R19, c[0x0][0x634] ;  /* 0x00018d00ff137b82 */ /* 0x000e240000000800 */
[----:B0-----:R-:W-:-:S05]  /*0c70*/  IADD3 R19, P0, R2, R19, RZ ;  /* 0x0000001302137210 */ /* 0x001fca0007f1e0ff */
[----:B------:R-:W-:-:S04]  /*0c80*/  IMAD.X R23, RZ, RZ, R3, P0 ;  /* 0x000000ffff177224 */ /* 0x000fc800000e0603 */
[----:B------:R-:W-:-:S04]  /*0c90*/  IMAD.WIDE.U32 R4, R23, R24, RZ ;  /* 0x0000001817047225 */ /* 0x000fc800078e00ff */
[----:B------:R-:W-:-:S04]  /*0ca0*/  IMAD.WIDE.U32 R16, P0, R19, R25, R4 ;  /* 0x0000001913107225 */ /* 0x000fc80007800004 */
[----:B------:R-:W-:-:S04]  /*0cb0*/  IMAD.WIDE.U32 R4, R19, R24, RZ ;  /* 0x0000001813047225 */ /* 0x000fc800078e00ff */
[----:B------:R-:W-:Y:S01]  /*0cc0*/  IMAD.X R19, RZ, RZ, RZ, P0 ;  /* 0x000000ffff137224 */ /* 0x000fe200000e06ff */
[----:B------:R-:W-:Y:S01]  /*0cd0*/  IADD3 RZ, P0, R5, R16, RZ ;  /* 0x0000001005ff7210 */ /* 0x000fe20007f1e0ff */
[----:B------:R-:W-:-:S04]  /*0ce0*/  IMAD.MOV.U32 R18, RZ, RZ, R17 ;  /* 0x000000ffff127224 */ /* 0x000fc800078e0011 */
[----:B------:R-:W-:-:S08]  /*0cf0*/  IMAD.WIDE.U32.X R4, R23, R25, R18, P0 ;  /* 0x0000001917047225 */ /* 0x000fd000000e0412 */
.L_x_11:
[--C-:B------:R-:W-:Y:S01]  /*0d00*/  SHF.R.U64 R32, R4, R6, R5.reuse ;  /* 0x0000000604207219 */ /* 0x100fe20000001205 */
[----:B------:R-:W0:Y:S01]  /*0d10*/  LDC.64 R28, c[0x0][0x640] ;  /* 0x00019000ff1c7b82 */ /* 0x000e220000000a00 */
[----:B------:R-:W-:Y:S01]  /*0d20*/  I2FP.F32.U32 R4, R14 ;  /* 0x0000000e00047245 */ /* 0x000fe20000201000 */
[----:B------:R-:W-:Y:S01]  /*0d30*/  ULDC UR6, c[0x0][0x150] ;  /* 0x0000540000067ab9 */ /* 0x000fe20000000800 */
[----:B------:R-:W-:Y:S02]  /*0d40*/  SHF.R.U32.HI R5, RZ, R6, R5 ;  /* 0x00000006ff057219 */ /* 0x000fe40000011605 */
[----:B------:R-:W-:Y:S01]  /*0d50*/  IADD3 R17, P0, RZ, -R32, RZ ;  /* 0x80000020ff117210 */ /* 0x000fe20007f1e0ff */
[----:B------:R-:W-:Y:S01]  /*0d60*/  FMUL R6, R4, UR6 ;  /* 0x0000000604067c20 */ /* 0x000fe20008400000 */
[----:B------:R-:W-:Y:S01]  /*0d70*/  ULDC UR6, c[0x0][0x154] ;  /* 0x0000550000067ab9 */ /* 0x000fe20000000800 */
[----:B------:R-:W1:Y:S02]  /*0d80*/  LDC R18, c[0x0][0x618] ;  /* 0x00018600ff127b82 */ /* 0x000e640000000800 */
[----:B------:R-:W-:-:S02]  /*0d90*/  IMAD.X R19, RZ, RZ, ~R5, P0 ;  /* 0x000000ffff137224 */ /* 0x000fc400000e0e05 */
[----:B------:R-:W2:Y:S01]  /*0da0*/  F2I.U32.TRUNC.NTZ R6, R6 ;  /* 0x0000000600067305 */ /* 0x000ea2000020f000 */
[----:B------:R-:W-:-:S03]  /*0db0*/  IMAD.WIDE.U32 R4, R17, R26, R2 ;  /* 0x0000001a11047225 */ /* 0x000fc600078e0002 */
[----:B------:R-:W3:Y:S01]  /*0dc0*/  LDC R15, c[0x0][0x144] ;  /* 0x00005100ff0f7b82 */ /* 0x000ee20000000800 */
[----:B------:R-:W-:-:S04]  /*0dd0*/  IMAD R16, R19, R26, RZ ;  /* 0x0000001a13107224 */ /* 0x000fc800078e02ff */
[----:B------:R-:W-:-:S03]  /*0de0*/  IMAD R17, R17, R27, R16 ;  /* 0x0000001b11117224 */ /* 0x000fc600078e0210 */
[----:B------:R-:W4:Y:S01]  /*0df0*/  LDC R22, c[0x0][0x608] ;  /* 0x00018200ff167b82 */ /* 0x000f220000000800 */
[----:B------:R-:W-:Y:S01]  /*0e00*/  IMAD.IADD R17, R5, 0x1, R17 ;  /* 0x0000000105117824 */ /* 0x000fe200078e0211 */
[----:B0-----:R-:W-:Y:S01]  /*0e10*/  ISETP.NE.U32.AND P0, PT, R28, RZ, PT ;  /* 0x000000ff1c00720c */ /* 0x001fe20003f05070 */
[----:B--2---:R-:W-:-:S03]  /*0e20*/  IMAD.MOV R5, RZ, RZ, -R6 ;  /* 0x000000ffff057224 */ /* 0x004fc600078e0a06 */
[----:B------:R-:W-:Y:S02]  /*0e30*/  ISETP.NE.AND.EX P0, PT, R29, RZ, PT, P0 ;  /* 0x000000ff1d00720c */ /* 0x000fe40003f05300 */
[----:B------:R-:W0:Y:S01]  /*0e40*/  LDC R19, c[0x0][0x658] ;  /* 0x00019600ff137b82 */ /* 0x000e220000000800 */
[-CC-:B-1----:R-:W-:Y:S02]  /*0e50*/  SHF.R.U64 R26, R4, R18.reuse, R17.reuse ;  /* 0x00000012041a7219 */ /* 0x182fe40000001211 */
[----:B------:R-:W-:Y:S02]  /*0e60*/  I2FP.F32.U32 R4, R21 ;  /* 0x0000001500047245 */ /* 0x000fe40000201000 */
[----:B------:R-:W-:Y:S01]  /*0e70*/  SHF.R.U32.HI R17, RZ, R18, R17 ;  /* 0x00000012ff117219 */ /* 0x000fe20000011611 */
[----:B------:R-:W-:Y:S02]  /*0e80*/  IMAD.MOV.U32 R18, RZ, RZ, 0x1 ;  /* 0x00000001ff127424 */ /* 0x000fe400078e00ff */
[----:B------:R-:W1:Y:S01]  /*0e90*/  LDC R24, c[0x0][0x148] ;  /* 0x00005200ff187b82 */ /* 0x000e620000000800 */
[----:B---3--:R-:W-:-:S02]  /*0ea0*/  IMAD R6, R15, R5, R14 ;  /* 0x000000050f067224 */ /* 0x008fc400078e020e */
[----:B------:R-:W-:Y:S01]  /*0eb0*/  FMUL R5, R4, UR6 ;  /* 0x0000000604057c20 */ /* 0x000fe20008400000 */
[----:B------:R-:W-:-:S04]  /*0ec0*/  IMAD.MOV.U32 R4, RZ, RZ, -0x1 ;  /* 0xffffffffff047424 */ /* 0x000fc800078e00ff */
[----:B------:R-:W2:Y:S01]  /*0ed0*/  LDC R25, c[0x0][0x600] ;  /* 0x00018000ff197b82 */ /* 0x000ea20000000800 */
[-CC-:B----4-:R-:W-:Y:S02]  /*0ee0*/  SHF.R.U64 R34, R26, R22.reuse, R17.reuse ;  /* 0x000000161a227219 */ /* 0x190fe40000001211 */
[----:B------:R-:W-:Y:S02]  /*0ef0*/  SHF.R.U32.HI R14, RZ, R22, R17 ;  /* 0x00000016ff0e7219 */ /* 0x000fe40000011611 */
[----:B------:R3:W4:Y:S03]  /*0f00*/  F2I.U32.TRUNC.NTZ R22, R5 ;  /* 0x0000000500167305 */ /* 0x000726000020f000 */
[----:B------:R-:W1:Y:S01]  /*0f10*/  LDC R27, c[0x0][0x648] ;  /* 0x00019200ff1b7b82 */ /* 0x000e620000000800 */
[-C--:B0-----:R-:W-:Y:S02]  /*0f20*/  SHF.R.U64 R36, R34, R19.reuse, R14 ;  /* 0x0000001322247219 */ /* 0x081fe4000000120e */
[----:B------:R-:W-:-:S02]  /*0f30*/  SHF.L.U32 R4, R4, R19, RZ ;  /* 0x0000001304047219 */ /* 0x000fc400000006ff */
[-C--:B------:R-:W-:Y:S02]  /*0f40*/  SHF.R.U32.HI R14, RZ, R19.reuse, R14 ;  /* 0x00000013ff0e7219 */ /* 0x080fe4000001160e */
[----:B------:R-:W-:Y:S01]  /*0f50*/  SHF.L.U32 R18, R18, R19, RZ ;  /* 0x0000001312127219 */ /* 0x000fe200000006ff */
[----:B------:R-:W0:Y:S01]  /*0f60*/  LDC R31, c[0x0][0x638] ;  /* 0x00018e00ff1f7b82 */ /* 0x000e220000000800 */
[----:B------:R-:W-:Y:S01]  /*0f70*/  LOP3.LUT R19, RZ, R4, RZ, 0x33, !PT ;  /* 0x00000004ff137212 */ /* 0x000fe200078e33ff */
[----:B------:R-:W-:Y:S02]  /*0f80*/  IMAD.MOV.U32 R4, RZ, RZ, R36 ;  /* 0x000000ffff047224 */ /* 0x000fe400078e0024 */
[----:B---3--:R-:W-:-:S04]  /*0f90*/  IMAD.MOV.U32 R5, RZ, RZ, R14 ;  /* 0x000000ffff057224 */ /* 0x008fc800078e000e */
[----:B------:R-:W3:Y:S01]  /*0fa0*/  LDC R30, c[0x0][0x610] ;  /* 0x00018400ff1e7b82 */ /* 0x000ee20000000800 */
[----:B----4-:R-:W-:Y:S05]  /*0fb0*/  @!P0 BRA `(.L_x_12) ;  /* 0x0000000000288947 */ /* 0x010fea0003800000 */
[----:B------:R-:W4:Y:S02]  /*0fc0*/  LDC R17, c[0x0][0x64c] ;  /* 0x00019300ff117b82 */ /* 0x000f240000000800 */
[----:B----4-:R-:W-:-:S05]  /*0fd0*/  IADD3 R17, P0, R36, R17, RZ ;  /* 0x0000001124117210 */ /* 0x010fca0007f1e0ff */
        /* <DEDUP_REMOVED lines=8> */
.L_x_12:
[----:B-1----:R-:W-:Y:S01]  /*1060*/  SHF.R.U64 R4, R4, R27, R5 ;  /* 0x0000001b04047219 */ /* 0x002fe20000001205 */
[----:B--2---:R-:W-:Y:S01]  /*1070*/  VIADD R5, R25, 0xffffffff ;  /* 0xffffffff19057836 */ /* 0x004fe20000000000 */
[----:B------:R-:W-:Y:S01]  /*1080*/  LOP3.LUT R19, R34, R19, RZ, 0xc0, !PT ;  /* 0x0000001322137212 */ /* 0x000fe200078ec0ff */
[----:B------:R-:W-:Y:S02]  /*1090*/  IMAD.MOV R22, RZ, RZ, -R22 ;  /* 0x000000ffff167224 */ /* 0x000fe400078e0a16 */
[----:B------:R-:W-:Y:S01]  /*10a0*/  IMAD.MOV R14, RZ, RZ, -R4 ;  /* 0x000000ffff0e7224 */ /* 0x000fe200078e0a04 */
[----:B------:R-:W-:Y:S01]  /*10b0*/  LOP3.LUT R5, R26, R5, RZ, 0xc0, !PT ;  /* 0x000000051a057212 */ /* 0x000fe200078ec0ff */
[----:B------:R-:W-:Y:S02]  /*10c0*/  IMAD R19, R18, R4, R19 ;  /* 0x0000000412137224 */ /* 0x000fe400078e0213 */
[----:B------:R-:W-:Y:S02]  /*10d0*/  @P4 IMAD R6, R24, R22, R21 ;  /* 0x0000001618064224 */ /* 0x000fe400078e0215 */
[----:B0-----:R-:W-:-:S02]  /*10e0*/  IMAD R4, R14, R31, R36 ;  /* 0x0000001f0e047224 */ /* 0x001fc400078e0224 */
[----:B---3--:R-:W-:Y:S02]  /*10f0*/  IMAD R6, R19, R30, R6 ;  /* 0x0000001e13067224 */ /* 0x008fe400078e0206 */
[----:B------:R-:W-:Y:S02]  /*1100*/  IMAD R5, R4, R25, R5 ;  /* 0x0000001904057224 */ /* 0x000fe400078e0205 */
[----:B------:R-:W-:-:S03]  /*1110*/  IMAD.MOV.U32 R16, RZ, RZ, 0x1 ;  /* 0x00000001ff107424 */ /* 0x000fc600078e00ff */
[----:B------:R-:W-:Y:S02]  /*1120*/  SEL R4, R5, R6, !P4 ;  /* 0x0000000605047207 */ /* 0x000fe40006000000 */
[----:B------:R-:W-:Y:S01]  /*1130*/  SEL R6, R6, R5, !P4 ;  /* 0x0000000506067207 */ /* 0x000fe20006000000 */
[----:B------:R-:W-:-:S07]  /*1140*/  IMAD.MOV.U32 R5, RZ, RZ, R32 ;  /* 0x000000ffff057224 */ /* 0x000fce00078e0020 */
.L_x_10:
[----:B------:R-:W-:Y:S05]  /*1150*/  @!P2 BRA `(.L_x_13) ;  /* 0x000000440040a947 */ /* 0x000fea0003800000 */
[----:B------:R-:W-:-:S13]  /*1160*/  ISETP.GT.U32.AND P0, PT, R33, 0x1, PT ;  /* 0x000000012100780c */ /* 0x000fda0003f04070 */
[----:B------:R-:W-:Y:S05]  /*1170*/  @P0 EXIT ;  /* 0x000000000000094d */ /* 0x000fea0003800000 */
.L_x_14:
[----:B------:R-:W-:-:S08]  /*1180*/  NOP ;  /* 0x0000000000007918 */ /* 0x000fd00000000000 */
[----:B------:R-:W0:Y:S02]  /*1190*/  USETMAXREG.TRY_ALLOC.CTAPOOL UP0, 0xe8 ;  /* 0x000000e8000079c8 */ /* 0x000e240008000600 */
[----:B0-----:R-:W-:-:S13]  /*11a0*/  PLOP3.LUT P0, PT, PT, PT, UP0, 0x80, 0x0 ;  /* 0x000000000000781c */ /* 0x001fda0003f0f008 */
[----:B------:R-:W-:Y:S05]  /*11b0*/  @!P0 BRA `(.L_x_14) ;  /* 0xfffffffc00f08947 */ /* 0x000fea000383ffff */
[----:B------:R-:W-:-:S13]  /*11c0*/  LOP3.LUT P0, RZ, R16, 0xff, RZ, 0xc0, !PT ;  /* 0x000000ff10ff7812 */ /* 0x000fda000780c0ff */
[----:B------:R-:W-:Y:S05]  /*11d0*/  @!P0 EXIT ;  /* 0x000000000000894d */ /* 0x000fea0003800000 */
[----:B------:R-:W0:Y:S01]  /*11e0*/  S2UR UR6, SR_CgaCtaId ;  /* 0x00000000000679c3 */ /* 0x000e220000008800 */
[----:B------:R-:W-:Y:S01]  /*11f0*/  SHF.R.S32.HI R11, RZ, 0x1f, R10 ;  /* 0x0000001fff0b7819 */ /* 0x000fe2000001140a */
[----:B------:R-:W-:Y:S01]  /*1200*/  UIADD3 UR7, UR11, -0x1, URZ ;  /* 0xffffffff0b077890 */ /* 0x000fe2000fffe03f */
[----:B------:R-:W-:Y:S01]  /*1210*/  LOP3.LUT R86, R7, 0x1, RZ, 0xfc, !PT ;  /* 0x0000000107567812 */ /* 0x000fe200078efcff */
[----:B------:R-:W-:Y:S01]  /*1220*/  UMOV UR9, 0x400 ;  /* 0x0000040000097882 */ /* 0x000fe20000000000 */
[CC--:B------:R-:W-:Y:S01]  /*1230*/  LEA.HI R15, R11.reuse, R10.reuse, RZ, 0x2 ;  /* 0x0000000a0b0f7211 */ /* 0x0c0fe200078f10ff */
[----:B------:R-:W-:Y:S01]  /*1240*/  UISETP.LT.AND UP0, UPT, UR13, 0x1, UPT ;  /* 0x000000010d00788c */ /* 0x000fe2000bf01270 */
[----:B------:R-:W-:Y:S01]  /*1250*/  LEA.HI R16, R11, R10, RZ, 0x5 ;  /* 0x0000000a0b107211 */ /* 0x000fe200078f28ff */
[----:B------:R-:W-:Y:S01]  /*1260*/  USHF.L.U32 UR22, UR13, 0x1, URZ ;  /* 0x000000010d167899 */ /* 0x000fe2000800063f */
[--C-:B------:R-:W-:Y:S01]  /*1270*/  SHF.R.S32.HI R14, RZ, 0x2, R15.reuse ;  /* 0x00000002ff0e7819 */ /* 0x100fe2000001140f */
[----:B------:R-:W-:Y:S01]  /*1280*/  USEL UR10, UR13, 0x1, UP0 ;  /* 0x000000010d0a7887 */ /* 0x000fe20008000000 */
[----:B------:R-:W-:Y:S01]  /*1290*/  SHF.R.S32.HI R17, RZ, 0x1f, R15 ;  /* 0x0000001fff117819 */ /* 0x000fe2000001140f */
[----:B------:R-:W-:Y:S01]  /*12a0*/  UISETP.NE.AND UP0, UPT, UR7, URZ, UPT ;  /* 0x0000003f0700728c */ /* 0x000fe2000bf05270 */
[----:B------:R-:W-:Y:S01]  /*12b0*/  LOP3.LUT R11, R15, 0xfffffffc, RZ, 0xc0, !PT ;  /* 0xfffffffc0f0b7812 */ /* 0x000fe200078ec0ff */
[----:B------:R-:W-:Y:S01]  /*12c0*/  UIADD3 UR10, -UR10, UR13, URZ ;  /* 0x0000000d0a0a7290 */ /* 0x000fe2000fffe13f */
[----:B------:R-:W-:Y:S01]  /*12d0*/  LEA.HI R17, R17, R14, RZ, 0x3 ;  /* 0x0000000e11117211 */ /* 0x000fe200078f18ff */
[----:B------:R-:W-:-:S02]  /*12e0*/  USEL UR16, URZ, 0x1, UP0 ;  /* 0x000000013f107887 */ /* 0x000fc40008000000 */
[----:B------:R-:W-:Y:S01]  /*12f0*/  IMAD.IADD R18, R10, 0x1, -R11 ;  /* 0x000000010a127824 */ /* 0x000fe200078e0a0b */
[----:B------:R-:W-:-:S03]  /*1300*/  LOP3.LUT R17, R17, 0xfffffff8, RZ, 0xc0, !PT ;  /* 0xfffffff811117812 */ /* 0x000fc600078ec0ff */
[----:B------:R-:W-:Y:S01]  /*1310*/  IMAD.U32 R87, RZ, RZ, UR16 ;  /* 0x00000010ff577e24 */ /* 0x000fe2000f8e00ff */
[----:B0-----:R-:W-:Y:S01]  /*1320*/  ULEA UR9, UR6, UR9, 0x18 ;  /* 0x0000000906097291 */ /* 0x001fe2000f8ec03f */
[----:B------:R-:W-:Y:S01]  /*1330*/  IMAD.IADD R14, R14, 0x1, -R17 ;  /* 0x000000010e0e7824 */ /* 0x000fe200078e0a11 */
[----:B------:R-:W-:Y:S01]  /*1340*/  USHF.L.U32 UR6, UR7, 0x3, URZ ;  /* 0x0000000307067899 */ /* 0x000fe2000800063f */
[----:B------:R-:W-:Y:S01]  /*1350*/  SHF.R.S32.HI R17, RZ, 0x5, R16 ;  /* 0x00000005ff117819 */ /* 0x000fe20000011410 */
[----:B------:R-:W-:Y:S02]  /*1360*/  UIADD3 UR7, UR9, 0x180, URZ ;  /* 0x0000018009077890 */ /* 0x000fe4000fffe03f */
[----:B------:R-:W-:Y:S01]  /*1370*/  ULOP3.LUT UR6, UR6, 0x8, URZ, 0xc0, !UPT ;  /* 0x0000000806067892 */ /* 0x000fe2000f8ec03f */
[--C-:B------:R-:W-:Y:S01]  /*1380*/  SHF.R.S32.HI R15, RZ, 0x1f, R14.reuse ;  /* 0x0000001fff0f7819 */ /* 0x100fe2000001140e */
[----:B------:R-:W-:Y:S01]  /*1390*/  UIADD3 UR8, UR9, 0xa180, URZ ;  /* 0x0000a18009087890 */ /* 0x000fe2000fffe03f */
[----:B------:R-:W-:Y:S01]  /*13a0*/  IMAD R19, R17, -0x10, -R14 ;  /* 0xfffffff011137824 */ /* 0x000fe200078e0a0e */
[----:B------:R-:W-:-:S02]  /*13b0*/  USHF.R.U32.HI UR7, URZ, 0x4, UR7 ;  /* 0x000000043f077899 */ /* 0x000fc40008011607 */
[----:B------:R-:W-:Y:S01]  /*13c0*/  USHF.R.U32.HI UR8, URZ, 0x4, UR8 ;  /* 0x000000043f087899 */ /* 0x000fe20008011608 */
[----:B------:R-:W-:Y:S01]  /*13d0*/  IMAD.WIDE R10, R17, 0x10, R14 ;  /* 0x00000010110a7825 */ /* 0x000fe200078e020e */
[----:B------:R-:W-:Y:S02]  /*13e0*/  ULOP3.LUT UR24, UR6, 0x8, URZ, 0x3c, !UPT ;  /* 0x0000000806187892 */ /* 0x000fe4000f8e3c3f */
[----:B------:R-:W-:Y:S02]  /*13f0*/  ULOP3.LUT UR12, UR6, 0x18, URZ, 0x3c, !UPT ;  /* 0x00000018060c7892 */ /* 0x000fe4000f8e3c3f */
[----:B------:R-:W-:Y:S01]  /*1400*/  UIADD3 UR23, UR9, 0x60, URZ ;  /* 0x0000006009177890 */ /* 0x000fe2000fffe03f */
[----:B------:R-:W-:Y:S01]  /*1410*/  ULDC UR6, c[0x0][0x284] ;  /* 0x0000a10000067ab9 */ /* 0x000fe20000000800 */
[----:B------:R-:W-:Y:S01]  /*1420*/  ULOP3.LUT UR7, UR7, 0x3fff, URZ, 0xc0, !UPT ;  /* 0x00003fff07077892 */ /* 0x000fe2000f8ec03f */
[----:B------:R-:W-:Y:S01]  /*1430*/  VIADD R19, R19, UR6 ;  /* 0x0000000613137c36 */ /* 0x000fe20008000000 */
[----:B------:R-:W-:-:S02]  /*1440*/  ULOP3.LUT UR8, UR8, 0x3fff, URZ, 0xc0, !UPT ;  /* 0x00003fff08087892 */ /* 0x000fc4000f8ec03f */
[----:B------:R-:W-:Y:S02]  /*1450*/  ULEA UR11, UR11, UR23, 0x3 ;  /* 0x000000170b0b7291 */ /* 0x000fe4000f8e183f */
[----:B------:R-:W-:Y:S02]  /*1460*/  ULOP3.LUT UR14, UR7, 0x10000, URZ, 0xfc, !UPT ;  /* 0x00010000070e7892 */ /* 0x000fe4000f8efc3f */
[----:B------:R-:W-:-:S12]  /*1470*/  ULOP3.LUT UR15, UR8, 0x10000, URZ, 0xfc, !UPT ;  /* 0x00010000080f7892 */ /* 0x000fd8000f8efc3f */
.L_x_105:
[----:B------:R-:W-:Y:S01]  /*1480*/  SHF.L.U32 R14, R87, 0x1f, RZ ;  /* 0x0000001f570e7819 */ /* 0x000fe200000006ff */
[----:B------:R-:W0:Y:S01]  /*1490*/  LDC R15, c[0x0][0x28c] ;  /* 0x0000a300ff0f7b82 */ /* 0x000e220000000800 */
[----:B------:R-:W-:Y:S01]  /*14a0*/  UMOV UR6, URZ ;  /* 0x0000003f00067c82 */ /* 0x000fe20008000000 */
[----:B------:R-:W-:Y:S01]  /*14b0*/  UMOV UR25, UR5 ;  /* 0x0000000500197c82 */ /* 0x000fe20008000000 */
[----:B-1----:R-:W1:Y:S01]  /*14c0*/  SYNCS.PHASECHK.TRANS64.TRYWAIT P0, [UR11+-0x8], R14 ;  /* 0xfffff80eff0075a7 */ /* 0x002e62000800014b */
[----:B0-----:R-:W-:Y:S01]  /*14d0*/  ISETP.GE.AND P1, PT, R15, 0x1, PT ;  /* 0x000000010f00780c */ /* 0x001fe20003f26270 */
[----:B-1234-:R-:W-:-:S12]  /*14e0*/  @!P0 BRA `(.L_x_15) ;  /* 0x00000050005c8947 */ /* 0x01efd80003800000 */
.L_x_128:
[----:B------:R-:W-:Y:S01]  /*14f0*/  UMOV UR7, URZ ;  /* 0x0000003f00077c82 */ /* 0x000fe20008000000 */
[----:B------:R-:W-:Y:S01]  /*1500*/  UMOV UR8, URZ ;  /* 0x0000003f00087c82 */ /* 0x000fe20008000000 */
[----:B------:R-:W-:Y:S02]  /*1510*/  CS2R R22, SRZ ;  /* 0x0000000000167805 */ /* 0x000fe4000001ff00 */
[----:B------:R-:W-:Y:S02]  /*1520*/  CS2R R56, SRZ ;  /* 0x0000000000387805 */ /* 0x000fe4000001ff00 */
[----:B------:R-:W-:Y:S02]  /*1530*/  CS2R R58, SRZ ;  /* 0x00000000003a7805 */ /* 0x000fe4000001ff00 */
[----:B------:R-:W-:Y:S02]  /*1540*/  CS2R R60, SRZ ;  /* 0x00000000003c7805 */ /* 0x000fe4000001ff00 */
[----:B------:R-:W-:-:S02]  /*1550*/  CS2R R62, SRZ ;  /* 0x00000000003e7805 */ /* 0x000fc4000001ff00 */
[----:B------:R-:W-:Y:S02]  /*1560*/  CS2R R64, SRZ ;  /* 0x0000000000407805 */ /* 0x000fe4000001ff00 */
        /* <DEDUP_REMOVED lines=9> */
[----:B------:R-:W-:Y:S01]  /*1600*/  CS2R R84, SRZ ;  /* 0x0000000000547805 */ /* 0x000fe2000001ff00 */
[----:B------:R-:W-:Y:S01]  /*1610*/  IMAD.U32 R17, RZ, RZ, UR4 ;  /* 0x00000004ff117e24 */ /* 0x000fe2000f8e00ff */
        /* <DEDUP_REMOVED lines=15> */
[----:B------:R-:W-:Y:S01]  /*1710*/  CS2R R54, SRZ ;  /* 0x0000000000367805 */ /* 0x000fe2000001ff00 */
[----:B------:R-:W-:Y:S06]  /*1720*/  @!P1 BRA `(.L_x_16) ;  /* 0x0000000400889947 */ /* 0x000fec0003800000 */
[----:B------:R-:W-:-:S13]  /*1730*/  ISETP.NE.AND P1, PT, R86, 0x3, PT ;  /* 0x000000035600780c */ /* 0x000fda0003f25270 */
[----:B------:R-:W-:Y:S05]  /*1740*/  @!P1 BRA `(.L_x_17) ;  /* 0x0000000000049947 */ /* 0x000fea0003800000 */
[----:B------:R-:W-:Y:S01]  /*1750*/  BPT.TRAP 0x1 ;  /* 0x000000040000795c */ /* 0x000fe20000300000 */
.L_x_17:
[----:B------:R-:W-:Y:S01]  /*1760*/  ULEA UR6, UR5, UR9, 0x3 ;  /* 0x0000000905067291 */ /* 0x000fe2000f8e183f */
[----:B0-----:R-:W-:-:S05]  /*1770*/  IMAD.U32 R14, RZ, RZ, UR4 ;  /* 0x00000004ff0e7e24 */ /* 0x001fca000f8e00ff */
[----:B------:R-:W-:-:S04]  /*1780*/  SHF.L.U32 R14, R14, 0x1f, RZ ;  /* 0x0000001f0e0e7819 */ /* 0x000fc800000006ff */
[----:B------:R0:W1:Y:S01]  /*1790*/  SYNCS.PHASECHK.TRANS64.TRYWAIT P0, [UR6], R14 ;  /* 0x0000000eff0075a7 */ /* 0x0000620008000146 */
[----:B------:R-:W-:Y:S05]  /*17a0*/  @!P1 BRA `(.L_x_18) ;  /* 0x0000000000049947 */ /* 0x000fea0003800000 */
[----:B------:R-:W-:Y:S01]  /*17b0*/  BPT.TRAP 0x1 ;  /* 0x000000040000795c */ /* 0x000fe20000300000 */
.L_x_18:
[----:B-1----:R-:W-:Y:S05]  /*17c0*/  @P0 BRA `(.L_x_19) ;  /* 0x0000000000080947 */ /* 0x002fea0003800000 */
[----:B------:R-:W1:Y:S02]  /*17d0*/  SYNCS.PHASECHK.TRANS64.TRYWAIT P0, [UR6], R14 ;  /* 0x0000000eff0075a7 */ /* 0x000e640008000146 */
[----:B-1----:R-:W-:Y:S05]  /*17e0*/  @!P0 BRA `(.L_x_20) ;  /* 0x0000004c00b48947 */ /* 0x002fea0003800000 */
.L_x_19:
[----:B------:R-:W-:Y:S01]  /*17f0*/  ULEA UR6, UR5, UR14, 0x9 ;  /* 0x0000000e05067291 */ /* 0x000fe2000f8e483f */
[----:B------:R-:W-:Y:S01]  /*1800*/  WARPGROUP.ARRIVE ;  /* 0x00000000000079c5 */ /* 0x000fe20000000000 */
[----:B------:R-:W-:Y:S01]  /*1810*/  ULEA UR7, UR5, UR15, 0x9 ;  /* 0x0000000f05077291 */ /* 0x000fe2000f8e483f */
[----:B------:R-:W-:Y:S01]  /*1820*/  CS2R R22, SRZ ;  /* 0x0000000000167805 */ /* 0x000fe2000001ff00 */
[----:B------:R-:W-:Y:S01]  /*1830*/  UMOV UR17, 0x40000040 ;  /* 0x4000004000117882 */ /* 0x000fe20000000000 */
[----:B------:R-:W-:Y:S01]  /*1840*/  UMOV UR19, 0x40000040 ;  /* 0x4000004000137882 */ /* 0x000fe20000000000 */
[----:B------:R-:W-:Y:S01]  /*1850*/  CS2R R56, SRZ ;  /* 0x0000000000387805 */ /* 0x000fe2000001ff00 */
[----:B------:R-:W-:Y:S01]  /*1860*/  UMOV UR16, UR6 ;  /* 0x0000000600107c82 */ /* 0x000fe20008000000 */
[----:B------:R-:W-:Y:S01]  /*1870*/  CS2R R58, SRZ ;  /* 0x00000000003a7805 */ /* 0x000fe2000001ff00 */
[----:B------:R-:W-:Y:S01]  /*1880*/  UMOV UR18, UR7 ;  /* 0x0000000700127c82 */ /* 0x000fe20008000000 */
[----:B------:R-:W-:Y:S01]  /*1890*/  CS2R R60, SRZ ;  /* 0x00000000003c7805 */ /* 0x000fe2000001ff00 */
[----:B------:R-:W-:Y:S01]  /*18a0*/  QGMMA.64x64x32.F32.E4M3.E4M3 R24, gdesc[UR16], RZ, !UPT ;  /* 0x00e00000101879f3 */ /* 0x000fe2000c7008ff */
[----:B------:R-:W-:Y:S01]  /*18b0*/  UIADD3 UR16, UR6, 0x2, URZ ;  /* 0x0000000206107890 */ /* 0x000fe2000fffe03f */
[----:B------:R-:W-:Y:S01]  /*18c0*/  CS2R R62, SRZ ;  /* 0x00000000003e7805 */ /* 0x000fe2000001ff00 */
[----:B------:R-:W-:Y:S01]  /*18d0*/  UIADD3 UR18, UR7, 0x2, URZ ;  /* 0x0000000207127890 */ /* 0x000fe2000fffe03f */
[----:B------:R-:W-:Y:S01]  /*18e0*/  CS2R R64, SRZ ;  /* 0x0000000000407805 */ /* 0x000fe2000001ff00 */
[----:B------:R-:W-:Y:S01]  /*18f0*/  UMOV UR17, 0x40000040 ;  /* 0x4000004000117882 */ /* 0x000fe20000000000 */
[----:B------:R-:W-:Y:S01]  /*1900*/  UMOV UR19, 0x40000040 ;  /* 0x4000004000137882 */ /* 0x000fe20000000000 */
        /* <DEDUP_REMOVED lines=10> */
[----:B------:R-:W-:Y:S01]  /*19b0*/  QGMMA.64x64x32.F32.E4M3.E4M3 R24, gdesc[UR16], R24 ;  /* 0x00e00000101879f3 */ /* 0x000fe20008700818 */
[----:B------:R-:W-:Y:S02]  /*19c0*/  UIADD3 UR16, UR6, 0x4, URZ ;  /* 0x0000000406107890 */ /* 0x000fe4000fffe03f */
[----:B------:R-:W-:Y:S01]  /*19d0*/  UIADD3 UR18, UR7, 0x4, URZ ;  /* 0x0000000407127890 */ /* 0x000fe2000fffe03f */
[----:B------:R-:W-:Y:S01]  /*19e0*/  UMOV UR17, 0x40000040 ;  /* 0x4000004000117882 */ /* 0x000fe20000000000 */
[----:B------:R-:W-:-:S07]  /*19f0*/  UMOV UR19, 0x40000040 ;  /* 0x4000004000137882 */ /* 0x000fce0000000000 */
[----:B------:R-:W-:Y:S01]  /*1a00*/  QGMMA.64x64x32.F32.E4M3.E4M3 R24, gdesc[UR16], R24 ;  /* 0x00e00000101879f3 */ /* 0x000fe20008700818 */
[----:B------:R-:W-:Y:S02]  /*1a10*/  UIADD3 UR18, UR7, 0x6, URZ ;  /* 0x0000000607127890 */ /* 0x000fe4000fffe03f */
[----:B------:R-:W-:Y:S01]  /*1a20*/  UIADD3 UR16, UR6, 0x6, URZ ;  /* 0x0000000606107890 */ /* 0x000fe2000fffe03f */
[----:B------:R-:W-:Y:S01]  /*1a30*/  ULDC UR7, c[0x0][0x50c] ;  /* 0x0001430000077ab9 */ /* 0x000fe20000000800 */
[----:B------:R-:W-:Y:S01]  /*1a40*/  UMOV UR17, 0x40000040 ;  /* 0x4000004000117882 */ /* 0x000fe20000000000 */
[----:B------:R-:W-:Y:S01]  /*1a50*/  UISETP.NE.AND UP0, UPT, UR7, 0x4, UPT ;  /* 0x000000040700788c */ /* 0x000fe2000bf05270 */
[----:B------:R-:W-:Y:S01]  /*1a60*/  UMOV UR19, 0x40000040 ;  /* 0x4000004000137882 */ /* 0x000fe20000000000 */
[----:B------:R-:W-:Y:S02]  /*1a70*/  UMOV UR6, 0x4 ;  /* 0x0000000400067882 */ /* 0x000fe40000000000 */
[----:B------:R-:W-:-:S06]  /*1a80*/  USEL UR7, URZ, 0x1, UP0 ;  /* 0x000000013f077887 */ /* 0x000fcc0008000000 */
[----:B------:R-:W-:Y:S01]  /*1a90*/  ISETP.NE.AND P0, PT, RZ, UR7, PT ;  /* 0x00000007ff007c0c */ /* 0x000fe2000bf05270 */
[----:B------:R-:W-:-:S12]  /*1aa0*/  QGMMA.64x64x32.F32.E4M3.E4M3 R24, gdesc[UR16], R24, gsb0 ;  /* 0x00e00000101879f3 */ /* 0x000fd80008000818 */
[----:B------:R-:W-:Y:S05]  /*1ab0*/  @!P0 BRA `(.L_x_21) ;  /* 0x0000000000888947 */ /* 0x000fea0003800000 */
[----:B------:R-:W-:Y:S02]  /*1ac0*/  WARPGROUP.DEPBAR.LE gsb0, 0x0 ;  /* 0x00008000000079c5 */ /* 0x000fe40000010000 */
[----:B------:R-:W-:-:S01]  /*1ad0*/  FADD R85, RZ, R24 ;  /* 0x00000018ff557221 */ /* 0x000fc20000000000 */
[----:B------:R-:W-:Y:S01]  /*1ae0*/  FADD R84, RZ, R25 ;  /* 0x00000019ff547221 */ /* 0x000fe20000000000 */
        /* <DEDUP_REMOVED lines=30> */
[----:B------:R-:W-:-:S06]  /*1cd0*/  UMOV UR6, URZ ;  /* 0x0000003f00067c82 */ /* 0x000fcc0008000000 */
.L_x_21:
[----:B------:R-:W-:-:S04]  /*1ce0*/  UIADD3 UR25, UR5, 0x1, URZ ;  /* 0x0000000105197890 */ /* 0x000fc8000fffe03f */
[----:B------:R-:W-:-:S04]  /*1cf0*/  UISETP.NE.AND UP0, UPT, UR25, 0x5, UPT ;  /* 0x000000051900788c */ /* 0x000fc8000bf05270 */
[----:B------:R-:W-:Y:S02]  /*1d00*/  USEL UR8, URZ, 0x1, UP0 ;  /* 0x000000013f087887 */ /* 0x000fe40008000000 */
[----:B------:R-:W-:Y:S02]  /*1d10*/  USEL UR25, UR25, URZ, UP0 ;  /* 0x0000003f19197287 */ /* 0x000fe40008000000 */
[----:B------:R-:W-:-:S06]  /*1d20*/  ULOP3.LUT UR8, UR4, UR8, URZ, 0x3c, !UPT ;  /* 0x0000000804087292 */ /* 0x000fcc000f8e3c3f */
[----:B------:R-:W-:Y:S01]  /*1d30*/  IMAD.U32 R17, RZ, RZ, UR8 ;  /* 0x00000008ff117e24 */ /* 0x000fe2000f8e00ff */
[----:B------:R-:W-:-:S06]  /*1d40*/  UMOV UR8, 0x1 ;  /* 0x0000000100087882 */ /* 0x000fcc0000000000 */
.L_x_16:
[----:B------:R-:W-:-:S06]  /*1d50*/  UISETP.GE.AND UP0, UPT, UR10, 0x1, UPT ;  /* 0x000000010a00788c */ /* 0x000fcc000bf06270 */
[----:B------:R-:W-:-:S13]  /*1d60*/  PLOP3.LUT P0, PT, PT, PT, UP0, 0x80, 0x0 ;  /* 0x000000000000781c */ /* 0x000fda0003f0f008 */
[----:B------:R-:W-:Y:S05]  /*1d70*/  @!P0 BRA `(.L_x_22) ;  /* 0x0000000400948947 */ /* 0x000fea0003800000 */
[----:B01----:R-:W-:Y:S01]  /*1d80*/  IMAD.U32 R14, RZ, RZ, UR10 ;  /* 0x0000000aff0e7e24 */ /* 0x003fe2000f8e00ff */
[----:B------:R-:W-:Y:S01]  /*1d90*/  UMOV UR26, UR5 ;  /* 0x00000005001a7c82 */ /* 0x000fe20008000000 */
[----:B------:R-:W-:-:S05]  /*1da0*/  ULDC UR27, c[0x0][0x50c] ;  /* 0x00014300001b7ab9 */ /* 0x000fca0000000800 */
.L_x_30:
[----:B------:R-:W-:-:S13]  /*1db0*/  ISETP.NE.AND P1, PT, R86, 0x3, PT ;  /* 0x000000035600780c */ /* 0x000fda0003f25270 */
[----:B01----:R-:W-:Y:S05]  /*1dc0*/  @!P1 BRA `(.L_x_23) ;  /* 0x0000000000049947 */ /* 0x003fea0003800000 */
[----:B------:R-:W-:Y:S01]  /*1dd0*/  BPT.TRAP 0x1 ;  /* 0x000000040000795c */ /* 0x000fe20000300000 */
.L_x_23:
[----:B------:R-:W-:Y:S01]  /*1de0*/  ULEA UR16, UR25, UR9, 0x3 ;  /* 0x0000000919107291 */ /* 0x000fe2000f8e183f */
[----:B------:R-:W-:-:S08]  /*1df0*/  SHF.L.U32 R15, R17, 0x1f, RZ ;  /* 0x0000001f110f7819 */ /* 0x000fd000000006ff */
[----:B------:R0:W1:Y:S01]  /*1e00*/  SYNCS.PHASECHK.TRANS64.TRYWAIT P0, [UR16], R15 ;  /* 0x0000000fff0075a7 */ /* 0x0000620008000150 */
[----:B------:R-:W-:Y:S05]  /*1e10*/  @!P1 BRA `(.L_x_24) ;  /* 0x0000000000049947 */ /* 0x000fea0003800000 */
[----:B------:R-:W-:Y:S01]  /*1e20*/  BPT.TRAP 0x1 ;  /* 0x000000040000795c */ /* 0x000fe20000300000 */
.L_x_24:
[----:B-1----:R-:W-:Y:S05]  /*1e30*/  @P0 BRA `(.L_x_25) ;  /* 0x0000000000080947 */ /* 0x002fea0003800000 */
[----:B------:R-:W1:Y:S02]  /*1e40*/  SYNCS.PHASECHK.TRANS64.TRYWAIT P0, [UR16], R15 ;  /* 0x0000000fff0075a7 */ /* 0x000e640008000150 */
[----:B-1----:R-:W-:Y:S05]  /*1e50*/  @!P0 BRA `(.L_x_26) ;  /* 0x0000004800308947 */ /* 0x002fea0003800000 */
.L_x_25:
[----:B------:R-:W-:Y:S01]  /*1e60*/  UISETP.NE.AND UP0, UPT, UR7, URZ, UPT ;  /* 0x0000003f0700728c */ /* 0x000fe2000bf05270 */
[----:B------:R-:W-:Y:S01]  /*1e70*/  WARPGROUP.ARRIVE ;  /* 0x00000000000079c5 */ /* 0x000fe20000000000 */
[----:B------:R-:W-:Y:S02]  /*1e80*/  ULEA UR7, UR25, UR14, 0x9 ;  /* 0x0000000e19077291 */ /* 0x000fe4000f8e483f */
[----:B------:R-:W-:Y:S01]  /*1e90*/  USEL UR8, UR8, URZ, !UP0 ;  /* 0x0000003f08087287 */ /* 0x000fe2000c000000 */
[----:B------:R-:W-:Y:S01]  /*1ea0*/  UMOV UR17, 0x40000040 ;  /* 0x4000004000117882 */ /* 0x000fe20000000000 */
[----:B------:R-:W-:Y:S02]  /*1eb0*/  UMOV UR19, 0x40000040 ;  /* 0x4000004000137882 */ /* 0x000fe40000000000 */
[----:B------:R-:W-:Y:S02]  /*1ec0*/  UISETP.NE.U32.AND UP0, UPT, UR8, URZ, UPT ;  /* 0x0000003f0800728c */ /* 0x000fe4000bf05070 */
[----:B------:R-:W-:Y:S01]  /*1ed0*/  ULEA UR8, UR25, UR15, 0x9 ;  /* 0x0000000f19087291 */ /* 0x000fe2000f8e483f */
[----:B------:R-:W-:Y:S01]  /*1ee0*/  UMOV UR16, UR7 ;  /* 0x0000000700107c82 */ /* 0x000fe20008000000 */
[----:B------:R-:W-:-:S05]  /*1ef0*/  UIADD3 UR6, UR6, 0x4, URZ ;  /* 0x0000000406067890 */ /* 0x000fca000fffe03f */
[----:B------:R-:W-:Y:S02]  /*1f00*/  UMOV UR18, UR8 ;  /* 0x0000000800127c82 */ /* 0x000fe40008000000 */
[----:B------:R-:W-:Y:S01]  /*1f10*/  QGMMA.64x64x32.F32.E4M3.E4M3 R24, gdesc[UR16], R24, UP0 ;  /* 0x00e00000101879f3 */ /* 0x000fe2000bf00818 */
[----:B------:R-:W-:Y:S02]  /*1f20*/  UIADD3 UR16, UR7, 0x2, URZ ;  /* 0x0000000207107890 */ /* 0x000fe4000fffe03f */
[----:B------:R-:W-:Y:S01]  /*1f30*/  UIADD3 UR18, UR8, 0x2, URZ ;  /* 0x0000000208127890 */ /* 0x000fe2000fffe03f */
[----:B------:R-:W-:Y:S01]  /*1f40*/  UMOV UR17, 0x40000040 ;  /* 0x4000004000117882 */ /* 0x000fe20000000000 */
[----:B------:R-:W-:Y:S01]  /*1f50*/  UMOV UR19, 0x40000040 ;  /* 0x4000004000137882 */ /* 0x000fe20000000000 */
[----:B------:R-:W-:-:S06]  /*1f60*/  UISETP.NE.AND UP0, UPT, UR6, UR27, UPT ;  /* 0x0000001b0600728c */ /* 0x000fcc000bf05270 */
        /* <DEDUP_REMOVED lines=8> */
[----:B------:R-:W-:Y:S01]  /*1ff0*/  UMOV UR17, 0x40000040 ;  /* 0x4000004000117882 */ /* 0x000fe20000000000 */
[----:B------:R-:W-:Y:S01]  /*2000*/  UMOV UR19, 0x40000040 ;  /* 0x4000004000137882 */ /* 0x000fe20000000000 */
[----:B------:R-:W-:-:S06]  /*2010*/  USEL UR7, URZ, 0x1, UP0 ;  /* 0x000000013f077887 */ /* 0x000fcc0008000000 */
[----:B------:R-:W-:Y:S01]  /*2020*/  ISETP.NE.AND P0, PT, RZ, UR7, PT ;  /* 0x00000007ff007c0c */ /* 0x000fe2000bf05270 */
[----:B------:R-:W-:Y:S03]  /*2030*/  QGMMA.64x64x32.F32.E4M3.E4M3 R24, gdesc[UR16], R24, gsb0 ;  /* 0x00e00000101879f3 */ /* 0x000fe60008000818 */
[----:B------:R-:W-:-:S09]  /*2040*/  WARPGROUP.DEPBAR.LE gsb0, 0x1 ;  /* 0x00008000000079c5 */ /* 0x000fd20000010100 */
[----:B------:R-:W-:Y:S05]  /*2050*/  @!P0 BRA `(.L_x_27) ;  /* 0x0000000000888947 */ /* 0x000fea0003800000 */
[----:B------:R-:W-:Y:S02]  /*2060*/  WARPGROUP.DEPBAR.LE gsb0, 0x0 ;  /* 0x00008000000079c5 */ /* 0x000fe40000010000 */
[----:B------:R-:W-:-:S01]  /*2070*/  FADD R85, R24, R85 ;  /* 0x0000005518557221 */ /* 0x000fc20000000000 */
[----:B------:R-:W-:Y:S01]  /*2080*/  FADD R84, R25, R84 ;  /* 0x0000005419547221 */ /* 0x000fe20000000000 */
        /* <DEDUP_REMOVED lines=30> */
[----:B------:R-:W-:-:S06]  /*2270*/  UMOV UR6, URZ ;  /* 0x0000003f00067c82 */ /* 0x000fcc0008000000 */
.L_x_27:
[----:B------:R-:W-:Y:S05]  /*2280*/  @!P1 BRA `(.L_x_28) ;  /* 0x0000000000049947 */ /* 0x000fea0003800000 */
[----:B------:R-:W-:Y:S01]  /*2290*/  BPT.TRAP 0x1 ;  /* 0x000000040000795c */ /* 0x000fe20000300000 */
.L_x_28:
[----:B------:R-:W-:Y:S01]  /*22a0*/  ULEA UR8, UR26, UR9, 0x3 ;  /* 0x000000091a087291 */ /* 0x000fe2000f8e183f */
[----:B------:R-:W-:-:S03]  /*22b0*/  ISETP.GT.U32.AND P0, PT, R7, 0x1, PT ;  /* 0x000000010700780c */ /* 0x000fc60003f04070 */
[----:B------:R-:W-:-:S04]  /*22c0*/  UIADD3 UR8, UR8, 0x28, URZ ;  /* 0x0000002808087890 */ /* 0x000fc8000fffe03f */
[----:B------:R-:W-:-:S09]  /*22d0*/  UPRMT UR8, URZ, 0x654, UR8 ;  /* 0x000006543f087896 */ /* 0x000fd20008000008 */
[----:B------:R-:W-:Y:S01]  /*22e0*/  SYNCS.ARRIVE.TRANS64.RED.A1T0 RZ, [UR8], RZ ;  /* 0x000000ffffff79a7 */ /* 0x000fe20008100408 */
[----:B------:R-:W-:Y:S05]  /*22f0*/  @P0 BRA `(.L_x_29) ;  /* 0x0000000000040947 */ /* 0x000fea0003800000 */
[----:B------:R-:W-:Y:S01]  /*2300*/  BPT.TRAP 0x1 ;  /* 0x000000040000795c */ /* 0x000fe20000300000 */
.L_x_29:
[----:B------:R-:W-:Y:S01]  /*2310*/  UIADD3 UR25, UR25, 0x1, URZ ;  /* 0x0000000119197890 */ /* 0x000fe2000fffe03f */
[C---:B------:R-:W-:Y:S01]  /*2320*/  ISETP.GT.AND P0, PT, R14.reuse, 0x1, PT ;  /* 0x000000010e00780c */ /* 0x040fe20003f04270 */
[----:B------:R-:W-:Y:S01]  /*2330*/  UIADD3 UR26, UR26, 0x1, URZ ;  /* 0x000000011a1a7890 */ /* 0x000fe2000fffe03f */
[----:B------:R-:W-:Y:S01]  /*2340*/  VIADD R14, R14, 0xffffffff ;  /* 0xffffffff0e0e7836 */ /* 0x000fe20000000000 */
[----:B------:R-:W-:Y:S02]  /*2350*/  UISETP.NE.AND UP0, UPT, UR25, 0x5, UPT ;  /* 0x000000051900788c */ /* 0x000fe4000bf05270 */
[----:B------:R-:W-:Y:S02]  /*2360*/  UISETP.NE.AND UP1, UPT, UR26, 0x5, UPT ;  /* 0x000000051a00788c */ /* 0x000fe4000bf25270 */
[----:B------:R-:W-:Y:S02]  /*2370*/  USEL UR8, URZ, 0x1, UP0 ;  /* 0x000000013f087887 */ /* 0x000fe40008000000 */
[----:B------:R-:W-:-:S02]  /*2380*/  USEL UR25, UR25, URZ, UP0 ;  /* 0x0000003f19197287 */ /* 0x000fc40008000000 */
[----:B------:R-:W-:Y:S02]  /*2390*/  USEL UR26, UR26, URZ, UP1 ;  /* 0x0000003f1a1a7287 */ /* 0x000fe40008800000 */
[----:B------:R-:W-:Y:S01]  /*23a0*/  LOP3.LUT R17, R17, UR8, RZ, 0x3c, !PT ;  /* 0x0000000811117c12 */ /* 0x000fe2000f8e3cff */
[----:B------:R-:W-:Y:S01]  /*23b0*/  UMOV UR8, 0x1 ;  /* 0x0000000100087882 */ /* 0x000fe20000000000 */
[----:B------:R-:W-:Y:S08]  /*23c0*/  @P0 BRA `(.L_x_30) ;  /* 0xfffffff800780947 */ /* 0x000ff0000383ffff */
.L_x_22:
[----:B------:R-:W-:Y:S01]  /*23d0*/  UISETP.NE.AND UP0, UPT, UR6, URZ, UPT ;  /* 0x0000003f0600728c */ /* 0x000fe2000bf05270 */
[----:B01----:R-:W0:Y:S01]  /*23e0*/  LDC R14, c[0x0][0x28c] ;  /* 0x0000a300ff0e7b82 */ /* 0x003e220000000800 */
[----:B------:R-:W-:Y:S02]  /*23f0*/  IMAD.U32 R15, RZ, RZ, UR24 ;  /* 0x00000018ff0f7e24 */ /* 0x000fe4000f8e00ff */
[----:B------:R-:W-:-:S06]  /*2400*/  USEL UR6, URZ, 0x1, !UP0 ;  /* 0x000000013f067887 */ /* 0x000fcc000c000000 */
[----:B------:R-:W-:-:S13]  /*2410*/  ISETP.NE.AND P0, PT, RZ, UR6, PT ;  /* 0x00000006ff007c0c */ /* 0x000fda000bf05270 */
[----:B------:R-:W-:Y:S05]  /*2420*/  @!P0 BRA `(.L_x_31) ;  /* 0x0000000000848947 */ /* 0x000fea0003800000 */
[----:B------:R-:W-:Y:S02]  /*2430*/  WARPGROUP.DEPBAR.LE gsb0, 0x0 ;  /* 0x00008000000079c5 */ /* 0x000fe40000010000 */
[----:B------:R-:W-:Y:S01]  /*2440*/  FADD R85, R24, R85 ;  /* 0x0000005518557221 */ /* 0x000fe20000000000 */
        /* <DEDUP_REMOVED lines=30> */
[----:B------:R-:W-:-:S07]  /*2630*/  FADD R22, R22, R55 ;  /* 0x0000003716167221 */ /* 0x000fce0000000000 */
.L_x_31:
[----:B0-----:R-:W-:Y:S01]  /*2640*/  ISETP.GE.AND P0, PT, R14, 0x1, PT ;  /* 0x000000010e00780c */ /* 0x001fe20003f06270 */
[----:B------:R0:W-:Y:S01]  /*2650*/  SYNCS.ARRIVE.TRANS64.A1T0 RZ, [R15+UR23], RZ ;  /* 0x000000ff0fff79a7 */ /* 0x0001e20008100017 */
[----:B------:R-:W-:-:S11]  /*2660*/  WARPGROUP.DEPBAR.LE gsb0, 0x0 ;  /* 0x00008000000079c5 */ /* 0x000fd60000010000 */
[----:B------:R-:W-:Y:S05]  /*2670*/  @!P0 BRA `(.L_x_32) ;  /* 0x0000000000388947 */ /* 0x000fea0003800000 */
[----:B------:R-:W-:-:S13]  /*2680*/  ISETP.NE.AND P0, PT, R86, 0x3, PT ;  /* 0x000000035600780c */ /* 0x000fda0003f05270 */
[----:B------:R-:W-:Y:S05]  /*2690*/  @!P0 BRA `(.L_x_33) ;  /* 0x0000000000048947 */ /* 0x000fea0003800000 */
[----:B------:R-:W-:Y:S01]  /*26a0*/  BPT.TRAP 0x1 ;  /* 0x000000040000795c */ /* 0x000fe20000300000 */
.L_x_33:
[----:B------:R-:W-:Y:S01]  /*26b0*/  UIADD3 UR8, UR10, UR5, URZ ;  /* 0x000000050a087290 */ /* 0x000fe2000fffe03f */
[----:B------:R-:W-:-:S03]  /*26c0*/  ISETP.GT.U32.AND P0, PT, R7, 0x1, PT ;  /* 0x000000010700780c */ /* 0x000fc60003f04070 */
[----:B------:R-:W-:-:S04]  /*26d0*/  UIMAD.WIDE.U32 UR6, UR8, -0x33333333, URZ ;  /* 0xcccccccd080678a5 */ /* 0x000fc8000f8e003f */
[----:B------:R-:W-:-:S04]  /*26e0*/  USHF.R.U32.HI UR6, URZ, 0x2, UR7 ;  /* 0x000000023f067899 */ /* 0x000fc80008011607 */
[----:B------:R-:W-:-:S04]  /*26f0*/  UIMAD UR8, UR6, -0x5, UR8 ;  /* 0xfffffffb060878a4 */ /* 0x000fc8000f8e0208 */
[----:B------:R-:W-:-:S04]  /*2700*/  ULEA UR8, UR8, UR9, 0x3 ;  /* 0x0000000908087291 */ /* 0x000fc8000f8e183f */
[----:B------:R-:W-:-:S04]  /*2710*/  UIADD3 UR8, UR8, 0x28, URZ ;  /* 0x0000002808087890 */ /* 0x000fc8000fffe03f */
[----:B------:R-:W-:-:S09]  /*2720*/  UPRMT UR8, URZ, 0x654, UR8 ;  /* 0x000006543f087896 */ /* 0x000fd20008000008 */
[----:B------:R-:W-:Y:S01]  /*2730*/  SYNCS.ARRIVE.TRANS64.RED.A1T0 RZ, [UR8], RZ ;  /* 0x000000ffffff79a7 */ /* 0x000fe20008100408 */
[----:B------:R-:W-:Y:S05]  /*2740*/  @P0 BRA `(.L_x_32) ;  /* 0x0000000000040947 */ /* 0x000fea0003800000 */
[----:B------:R-:W-:Y:S01]  /*2750*/  BPT.TRAP 0x1 ;  /* 0x000000040000795c */ /* 0x000fe20000300000 */
.L_x_32:
[----:B------:R-:W-:Y:S01]  /*2760*/  SHF.L.U32 R14, R87, 0x1f, RZ ;  /* 0x0000001f570e7819 */ /* 0x000fe200000006ff */
[----:B------:R-:W-:Y:S01]  /*2770*/  UIADD3 UR5, UR22, UR5, URZ ;  /* 0x0000000516057290 */ /* 0x000fe2000fffe03f */
[----:B------:R-:W1:Y:S01]  /*2780*/  LDC R29, c[0x0][0x288] ;  /* 0x0000a200ff1d7b82 */ /* 0x000e620000000800 */
[----:B------:R-:W-:Y:S01]  /*2790*/  UISETP.GE.U32.AND UP1, UPT, UR22, 0x5, UPT ;  /* 0x000000051600788c */ /* 0x000fe2000bf26070 */
[----:B------:R-:W-:Y:S01]  /*27a0*/  IMAD.SHL.U32 R20, R18, 0x2, RZ ;  /* 0x0000000212147824 */ /* 0x000fe200078e00ff */
[----:B------:R-:W-:Y:S02]  /*27b0*/  UISETP.GT.U32.AND UP0, UPT, UR5, 0x4, UPT ;  /* 0x000000040500788c */ /* 0x000fe4000bf04070 */
[----:B------:R-:W-:Y:S02]  /*27c0*/  UIMAD.WIDE.U32 UR6, UR5, -0x33333333, URZ ;  /* 0xcccccccd050678a5 */ /* 0x000fe4000f8e003f */
[----:B------:R-:W-:Y:S01]  /*27d0*/  UISETP.LT.U32.AND UP0, UPT, UR22, 0x5, UP0 ;  /* 0x000000051600788c */ /* 0x000fe20008701070 */
[----:B------:R-:W2:Y:S01]  /*27e0*/  SYNCS.PHASECHK.TRANS64.TRYWAIT P0, [UR11+0x8], R14 ;  /* 0x0000080eff0075a7 */ /* 0x000ea2000800014b */
[----:B------:R-:W-:Y:S01]  /*27f0*/  USHF.R.U32.HI UR6, URZ, 0x2, UR7 ;  /* 0x000000023f067899 */ /* 0x000fe20008011607 */
[----:B------:R-:W-:Y:S01]  /*2800*/  SHF.R.S32.HI R21, RZ, 0x1f, R20 ;  /* 0x0000001fff157819 */ /* 0x000fe20000011414 */
[----:B------:R-:W-:-:S02]  /*2810*/  USEL UR8, URZ, 0x1, !UP0 ;  /* 0x000000013f087887 */ /* 0x000fc4000c000000 */
[----:B------:R-:W-:Y:S02]  /*2820*/  UIMAD UR5, UR6, -0x5, UR5 ;  /* 0xfffffffb060578a4 */ /* 0x000fe4000f8e0205 */
[----:B------:R-:W-:-:S04]  /*2830*/  ULOP3.LUT UR4, UR4, UR8, URZ, 0x3c, !UPT ;  /* 0x0000000804047292 */ /* 0x000fc8000f8e3c3f */
[----:B------:R-:W-:Y:S01]  /*2840*/  @UP1 ULOP3.LUT UR4, UR4, 0x1, UR6, 0x78, !UPT ;  /* 0x0000000104041892 */ /* 0x000fe2000f8e7806 */
[----:B-12---:R-:W-:Y:S11]  /*2850*/  @!P0 BRA `(.L_x_34) ;  /* 0x0000003c00c88947 */ /* 0x006ff60003800000 */
.L_x_129:
[----:B------:R-:W-:Y:S01]  /*2860*/  IMAD.SHL.U32 R31, R4, 0x40, RZ ;  /* 0x00000040041f7824 */ /* 0x000fe200078e00ff */
[----:B------:R-:W-:Y:S01]  /*2870*/  ULDC UR8, c[0x0][0x284] ;  /* 0x0000a10000087ab9 */ /* 0x000fe20000000800 */
[----:B------:R-:W-:Y:S01]  /*2880*/  IMAD.SHL.U32 R4, R6, 0x40, RZ ;  /* 0x0000004006047824 */ /* 0x000fe200078e00ff */
[----:B------:R-:W-:Y:S01]  /*2890*/  SHF.R.S32.HI R30, RZ, 0x1f, R5 ;  /* 0x0000001fff1e7819 */ /* 0x000fe20000011405 */
[----:B------:R-:W-:Y:S01]  /*28a0*/  ULDC.64 UR6, c[0x0][0x5d0] ;  /* 0x0001740000067ab9 */ /* 0x000fe20000000a00 */
[----:B------:R-:W-:Y:S01]  /*28b0*/  SHF.R.S32.HI R28, RZ, 0x1f, R31 ;  /* 0x0000001fff1c7819 */ /* 0x000fe2000001141f */
[----:B0-----:R-:W-:Y:S01]  /*28c0*/  IMAD.WIDE.U32 R14, R5, UR6, R20 ;  /* 0x00000006050e7c25 */ /* 0x001fe2000f8e0014 */
[----:B------:R-:W-:-:S03]  /*28d0*/  ISETP.GE.AND P0, PT, R4, UR8, PT ;  /* 0x0000000804007c0c */ /* 0x000fc6000bf06270 */
[----:B------:R-:W-:Y:S01]  /*28e0*/  IMAD R16, R30, UR6, RZ ;  /* 0x000000061e107c24 */ /* 0x000fe2000f8e02ff */
[C---:B------:R-:W-:Y:S02]  /*28f0*/  ISETP.GE.OR P0, PT, R31.reuse, R29, P0 ;  /* 0x0000001d1f00720c */ /* 0x040fe40000706670 */
[----:B------:R-:W-:Y:S01]  /*2900*/  IADD3 R14, P1, R31, R14, RZ ;  /* 0x0000000e1f0e7210 */ /* 0x000fe20007f3e0ff */
[----:B------:R-:W-:-:S05]  /*2910*/  IMAD R17, R5, UR7, R16 ;  /* 0x0000000705117c24 */ /* 0x000fca000f8e0210 */
[----:B------:R-:W-:-:S05]  /*2920*/  IADD3.X R15, R28, R15, R17, P1, !PT ;  /* 0x0000000f1c0f7210 */ /* 0x000fca0000ffe411 */
[----:B------:R-:W-:Y:S05]  /*2930*/  @P0 BRA `(.L_x_35) ;  /* 0x0000002400a80947 */ /* 0x000fea0003800000 */
[----:B------:R-:W0:Y:S01]  /*2940*/  LDC.64 R24, c[0x0][0x5c8] ;  /* 0x00017200ff187b82 */ /* 0x000e220000000a00 */
[----:B------:R-:W-:Y:S01]  /*2950*/  IMAD.WIDE R26, R6, 0x40, R10 ;  /* 0x00000040061a7825 */ /* 0x000fe200078e020a */
[----:B------:R-:W-:Y:S01]  /*2960*/  ULDC.64 UR6, c[0x0][0x5c0] ;  /* 0x0001700000067ab9 */ /* 0x000fe20000000a00 */
[----:B------:R-:W-:Y:S02]  /*2970*/  BSSY B0, `(.L_x_35) ;  /* 0x0000266000007945 */ /* 0x000fe40003800000 */
[-C--:B0-----:R-:W-:Y:S02]  /*2980*/  IMAD R6, R27, R24.reuse, RZ ;  /* 0x000000181b067224 */ /* 0x081fe400078e02ff */
[----:B------:R-:W-:-:S04]  /*2990*/  IMAD.WIDE.U32 R14, R26, R24, R14 ;  /* 0x000000181a0e7225 */ /* 0x000fc800078e000e */
[----:B------:R-:W-:Y:S01]  /*29a0*/  IMAD R17, R26, R25, R6 ;  /* 0x000000191a117224 */ /* 0x000fe200078e0206 */
[----:B------:R-:W-:Y:S02]  /*29b0*/  LEA R16, P0, R24, R14, 0x3 ;  /* 0x0000000e18107211 */ /* 0x000fe400078018ff */
[----:B------:R-:W-:Y:S01]  /*29c0*/  IADD3 R14, P1, R14, UR6, RZ ;  /* 0x000000060e0e7c10 */ /* 0x000fe2000ff3e0ff */
[----:B------:R-:W-:Y:S01]  /*29d0*/  IMAD.IADD R17, R15, 0x1, R17 ;  /* 0x000000010f117824 */ /* 0x000fe200078e0211 */
[----:B------:R-:W-:-:S04]  /*29e0*/  IADD3 R16, P2, R16, UR6, RZ ;  /* 0x0000000610107c10 */ /* 0x000fc8000ff5e0ff */
[----:B------:R-:W-:Y:S01]  /*29f0*/  LEA.HI.X R6, R24, R17, R25, 0x3, P0 ;  /* 0x0000001118067211 */ /* 0x000fe200000f1c19 */
[----:B------:R-:W-:Y:S01]  /*2a00*/  IMAD R24, R18, -0x2, R29 ;  /* 0xfffffffe12187824 */ /* 0x000fe200078e021d */
[----:B-----5:R-:W-:Y:S02]  /*2a10*/  FSETP.NEU.AND P0, PT, R13, RZ, PT ;  /* 0x000000ff0d00720b */ /* 0x020fe40003f0d000 */
[----:B------:R-:W-:Y:S01]  /*2a20*/  IADD3.X R15, R17, UR7, RZ, P1, !PT ;  /* 0x00000007110f7c10 */ /* 0x000fe20008ffe4ff */
[----:B------:R-:W-:Y:S01]  /*2a30*/  IMAD.IADD R24, R24, 0x1, -R31 ;  /* 0x0000000118187824 */ /* 0x000fe200078e0a1f */
[----:B------:R-:W-:Y:S01]  /*2a40*/  IADD3.X R17, R6, UR7, RZ, P2, !PT ;  /* 0x0000000706117c10 */ /* 0x000fe200097fe4ff */
[----:B------:R-:W-:-:S08]  /*2a50*/  IMAD.IADD R6, R19, 0x1, -R4 ;  /* 0x0000000113067824 */ /* 0x000fd000078e0a04 */
[----:B------:R-:W-:Y:S05]  /*2a60*/  @!P0 BRA `(.L_x_36) ;  /* 0x0000001c00188947 */ /* 0x000fea0003800000 */
[----:B------:R-:W-:Y:S01]  /*2a70*/  ULDC.64 UR6, c[0x0][0x5b8] ;  /* 0x00016e0000067ab9 */ /* 0x000fe20000000a00 */
[----:B------:R-:W-:Y:S01]  /*2a80*/  ULDC.64 UR16, c[0x0][0x5a8] ;  /* 0x00016a0000107ab9 */ /* 0x000fe20000000a00 */
[----:B------:R-:W-:Y:S01]  /*2a90*/  IMAD.WIDE.U32 R20, R5, UR6, R20 ;  /* 0x0000000605147c25 */ /* 0x000fe2000f8e0014 */
[----:B------:R-:W-:Y:S03]  /*2aa0*/  BSSY B1, `(.L_x_37) ;  /* 0x0000010000017945 */ /* 0x000fe60003800000 */
[----:B------:R-:W-:Y:S01]  /*2ab0*/  IMAD R4, R30, UR6, RZ ;  /* 0x000000061e047c24 */ /* 0x000fe2000f8e02ff */
[----:B------:R-:W-:-:S03]  /*2ac0*/  IADD3 R20, P0, R31, R20, RZ ;  /* 0x000000141f147210 */ /* 0x000fc60007f1e0ff */
[----:B------:R-:W-:Y:S01]  /*2ad0*/  IMAD R5, R5, UR7, R4 ;  /* 0x0000000705057c24 */ /* 0x000fe2000f8e0204 */
[----:B------:R-:W-:Y:S02]  /*2ae0*/  ULDC.64 UR6, c[0x0][0x5b0] ;  /* 0x00016c0000067ab9 */ /* 0x000fe40000000a00 */
[----:B------:R-:W-:Y:S02]  /*2af0*/  IMAD R25, R27, UR6, RZ ;  /* 0x000000061b197c24 */ /* 0x000fe4000f8e02ff */
[----:B------:R-:W-:Y:S02]  /*2b00*/  IADD3.X R21, R28, R21, R5, P0, !PT ;  /* 0x000000151c157210 */ /* 0x000fe400007fe405 */
[----:B------:R-:W-:Y:S01]  /*2b10*/  ISETP.GE.AND P0, PT, R24, 0x1, PT ;  /* 0x000000011800780c */ /* 0x000fe20003f06270 */
[C---:B------:R-:W-:Y:S02]  /*2b20*/  IMAD R25, R26.reuse, UR7, R25 ;  /* 0x000000071a197c24 */ /* 0x040fe4000f8e0219 */
[----:B------:R-:W-:Y:S01]  /*2b30*/  IMAD.WIDE.U32 R4, R26, UR6, R20 ;  /* 0x000000061a047c25 */ /* 0x000fe2000f8e0014 */
[----:B------:R-:W-:-:S02]  /*2b40*/  ISETP.LT.OR P3, PT, R6, 0x1, !P0 ;  /* 0x000000010600780c */ /* 0x000fc40004761670 */
[----:B------:R-:W-:-:S04]  /*2b50*/  IADD3 R4, P1, R4, UR16, RZ ;  /* 0x0000001004047c10 */ /* 0x000fc8000ff3e0ff */
[--C-:B------:R-:W-:Y:S02]  /*2b60*/  IADD3.X R5, R5, UR17, R25.reuse, P1, !PT ;  /* 0x0000001105057c10 */ /* 0x100fe40008ffe419 */
[----:B------:R-:W-:-:S05]  /*2b70*/  PRMT R25, RZ, 0x7610, R25 ;  /* 0x00007610ff197816 */ /* 0x000fca0000000019 */
[----:B------:R-:W-:Y:S05]  /*2b80*/  @P3 BRA `(.L_x_38) ;  /* 0x0000000000043947 */ /* 0x000fea0003800000 */
[----:B------:R0:W5:Y:S02]  /*2b90*/  LDG.E.U8 R25, desc[UR20][R4.64] ;  /* 0x0000001404197981 */ /* 0x000164000c1e1100 */
.L_x_38:
[----:B------:R-:W-:Y:S05]  /*2ba0*/  BSYNC B1 ;  /* 0x0000000000017941 */ /* 0x000fea0003800000 */
.L_x_37:
[----:B-----5:R-:W-:Y:S01]  /*2bb0*/  LOP3.LUT R25, R25, 0xff, RZ, 0xc0, !PT ;  /* 0x000000ff19197812 */ /* 0x020fe200078ec0ff */
[----:B------:R-:W-:Y:S01]  /*2bc0*/  BSSY B1, `(.L_x_39) ;  /* 0x000000c000017945 */ /* 0x000fe20003800000 */
[----:B------:R-:W-:Y:S02]  /*2bd0*/  ISETP.GE.AND P1, PT, R24, 0x2, PT ;  /* 0x000000021800780c */ /* 0x000fe40003f26270 */
[----:B------:R-:W-:Y:S02]  /*2be0*/  F2FP.F16.E4M3.UNPACK_B R25, R25 ;  /* 0x00000019ff19723e */ /* 0x000fe400020006ff */
[----:B------:R-:W-:-:S03]  /*2bf0*/  ISETP.LT.OR P2, PT, R6, 0x1, !P1 ;  /* 0x000000010600780c */ /* 0x000fc60004f41670 */
[----:B------:R-:W-:Y:S01]  /*2c00*/  HADD2.F32 R28, -RZ, R25.H0_H0 ;  /* 0x20000019ff1c7230 */ /* 0x000fe20000004100 */
[----:B------:R-:W-:-:S04]  /*2c10*/  PRMT R25, RZ, 0x7610, R25 ;  /* 0x00007610ff197816 */ /* 0x000fc80000000019 */
[----:B------:R-:W-:-:S04]  /*2c20*/  FMUL R28, R28, R13 ;  /* 0x0000000d1c1c7220 */ /* 0x000fc80000400000 */
[----:B------:R-:W-:-:S05]  /*2c30*/  FFMA R28, R85, R12, R28 ;  /* 0x0000000c551c7223 */ /* 0x000fca000000001c */
[----:B------:R-:W-:-:S05]  /*2c40*/  F2FP.SATFINITE.E4M3.F32.PACK_AB_MERGE_C R29, RZ, R28, RZ ;  /* 0x0000001cff1d723e */ /* 0x000fca00048070ff */
[----:B------:R1:W-:Y:S01]  /*2c50*/  @!P3 STG.E.U8 desc[UR20][R14.64], R29 ;  /* 0x0000001d0e00b986 */ /* 0x0003e2000c101114 */
[----:B------:R-:W-:Y:S05]  /*2c60*/  @P2 BRA `(.L_x_40) ;  /* 0x0000000000042947 */ /* 0x000fea0003800000 */
[----:B------:R2:W5:Y:S02]  /*2c70*/  LDG.E.U8 R25, desc[UR20][R4.64+0x1] ;  /* 0x0000011404197981 */ /* 0x000564000c1e1100 */
.L_x_40:
[----:B------:R-:W-:Y:S05]  /*2c80*/  BSYNC B1 ;  /* 0x0000000000017941 */ /* 0x000fea0003800000 */
.L_x_39:
[----:B-----5:R-:W-:Y:S01]  /*2c90*/  LOP3.LUT R25, R25, 0xff, RZ, 0xc0, !PT ;  /* 0x000000ff19197812 */ /* 0x020fe200078ec0ff */
[----:B------:R-:W-:Y:S01]  /*2ca0*/  BSSY B1, `(.L_x_41) ;  /* 0x0000012000017945 */ /* 0x000fe20003800000 */
[----:B-1----:R-:W-:Y:S02]  /*2cb0*/  IADD3 R29, P3, R26, 0x8, RZ ;  /* 0x000000081a1d7810 */ /* 0x002fe40007f7e0ff */
[----:B------:R-:W-:Y:S02]  /*2cc0*/  F2FP.F16.E4M3.UNPACK_B R25, R25 ;  /* 0x00000019ff19723e */ /* 0x000fe400020006ff */
[----:B------:R-:W-:Y:S01]  /*2cd0*/  ISETP.LT.OR P0, PT, R6, 0x9, !P0 ;  /* 0x000000090600780c */ /* 0x000fe20004701670 */
[----:B------:R-:W-:Y:S02]  /*2ce0*/  IMAD.X R27, RZ, RZ, R27, P3 ;  /* 0x000000ffff1b7224 */ /* 0x000fe400018e061b */
[----:B------:R-:W-:Y:S02]  /*2cf0*/  HADD2.F32 R26, -RZ, R25.H0_H0 ;  /* 0x20000019ff1a7230 */ /* 0x000fe40000004100 */
[----:B------:R-:W-:-:S04]  /*2d00*/  IMAD.WIDE.U32 R20, R29, UR6, R20 ;  /* 0x000000061d147c25 */ /* 0x000fc8000f8e0014 */
[----:B------:R-:W-:Y:S01]  /*2d10*/  FMUL R25, R26, R13 ;  /* 0x0000000d1a197220 */ /* 0x000fe20000400000 */
[----:B------:R-:W-:Y:S01]  /*2d20*/  IMAD R26, R27, UR6, RZ ;  /* 0x000000061b1a7c24 */ /* 0x000fe2000f8e02ff */
[----:B------:R-:W-:Y:S02]  /*2d30*/  IADD3 R20, P3, R20, UR16, RZ ;  /* 0x0000001014147c10 */ /* 0x000fe4000ff7e0ff */
[----:B------:R-:W-:Y:S01]  /*2d40*/  FFMA R25, R84, R12, R25 ;  /* 0x0000000c54197223 */ /* 0x000fe20000000019 */
[----:B------:R-:W-:-:S04]  /*2d50*/  IMAD R29, R29, UR7, R26 ;  /* 0x000000071d1d7c24 */ /* 0x000fc8000f8e021a */
[----:B------:R-:W-:Y:S02]  /*2d60*/  F2FP.SATFINITE.E4M3.F32.PACK_AB_MERGE_C R27, RZ, R25, RZ ;  /* 0x00000019ff1b723e */ /* 0x000fe400048070ff */
[----:B------:R-:W-:Y:S02]  /*2d70*/  IADD3.X R21, R21, UR17, R29, P3, !PT ;  /* 0x0000001115157c10 */ /* 0x000fe40009ffe41d */
[----:B------:R-:W-:Y:S01]  /*2d80*/  PRMT R25, RZ, 0x7610, R25 ;  /* 0x00007610ff197816 */ /* 0x000fe20000000019 */
[----:B------:R1:W-:Y:S01]  /*2d90*/  @!P2 STG.E.U8 desc[UR20][R14.64+0x1], R27 ;  /* 0x0000011b0e00a986 */ /* 0x0003e2000c101114 */
[----:B------:R-:W-:Y:S05]  /*2da0*/  @P0 BRA `(.L_x_42) ;  /* 0x0000000000040947 */ /* 0x000fea0003800000 */
[----:B------:R3:W5:Y:S02]  /*2db0*/  LDG.E.U8 R25, desc[UR20][R20.64] ;  /* 0x0000001414197981 */ /* 0x000764000c1e1100 */
.L_x_42:
[----:B------:R-:W-:Y:S05]  /*2dc0*/  BSYNC B1 ;  /* 0x0000000000017941 */ /* 0x000fea0003800000 */
.L_x_41:
[----:B-----5:R-:W-:Y:S01]  /*2dd0*/  LOP3.LUT R25, R25, 0xff, RZ, 0xc0, !PT ;  /* 0x000000ff19197812 */ /* 0x020fe200078ec0ff */
[----:B------:R-:W-:Y:S01]  /*2de0*/  BSSY B1, `(.L_x_43) ;  /* 0x000000b000017945 */ /* 0x000fe20003800000 */
[----:B------:R-:W-:Y:S02]  /*2df0*/  ISETP.LT.OR P1, PT, R6, 0x9, !P1 ;  /* 0x000000090600780c */ /* 0x000fe40004f21670 */
[----:B------:R-:W-:-:S05]  /*2e00*/  F2FP.F16.E4M3.UNPACK_B R25, R25 ;  /* 0x00000019ff19723e */ /* 0x000fca00020006ff */
[----:B------:R-:W-:Y:S01]  /*2e10*/  HADD2.F32 R26, -RZ, R25.H0_H0 ;  /* 0x20000019ff1a7230 */ /* 0x000fe20000004100 */
[----:B------:R-:W-:-:S04]  /*2e20*/  PRMT R25, RZ, 0x7610, R25 ;  /* 0x00007610ff197816 */ /* 0x000fc80000000019 */
[----:B------:R-:W-:-:S04]  /*2e30*/  FMUL R26, R26, R13 ;  /* 0x0000000d1a1a7220 */ /* 0x000fc80000400000 */
[----:B------:R-:W-:-:S05]  /*2e40*/  FFMA R26, R83, R12, R26 ;  /* 0x0000000c531a7223 */ /* 0x000fca000000001a */
[----:B-1----:R-:W-:-:S05]  /*2e50*/  F2FP.SATFINITE.E4M3.F32.PACK_AB_MERGE_C R27, RZ, R26, RZ ;  /* 0x0000001aff1b723e */ /* 0x002fca00048070ff */
[----:B------:R1:W-:Y:S01]  /*2e60*/  @!P0 STG.E.U8 desc[UR20][R16.64], R27 ;  /* 0x0000001b10008986 */ /* 0x0003e2000c101114 */
[----:B------:R-:W-:Y:S05]  /*2e70*/  @P1 BRA `(.L_x_44) ;  /* 0x0000000000041947 */ /* 0x000fea0003800000 */
[----:B------:R4:W5:Y:S02]  /*2e80*/  LDG.E.U8 R25, desc[UR20][R20.64+0x1] ;  /* 0x0000011414197981 */ /* 0x000964000c1e1100 */
.L_x_44:
[----:B------:R-:W-:Y:S05]  /*2e90*/  BSYNC B1 ;  /* 0x0000000000017941 */ /* 0x000fea0003800000 */
.L_x_43:
[----:B-----5:R-:W-:Y:S01]  /*2ea0*/  LOP3.LUT R25, R25, 0xff, RZ, 0xc0, !PT ;  /* 0x000000ff19197812 */ /* 0x020fe200078ec0ff */
[----:B------:R-:W-:Y:S01]  /*2eb0*/  BSSY B1, `(.L_x_45) ;  /* 0x000000c000017945 */ /* 0x000fe20003800000 */
[----:B------:R-:W-:Y:S02]  /*2ec0*/  ISETP.GE.AND P0, PT, R24, 0x9, PT ;  /* 0x000000091800780c */ /* 0x000fe40003f06270 */
[----:B------:R-:W-:Y:S02]  /*2ed0*/  F2FP.F16.E4M3.UNPACK_B R25, R25 ;  /* 0x00000019ff19723e */ /* 0x000fe400020006ff */
[----:B------:R-:W-:-:S03]  /*2ee0*/  ISETP.LT.OR P2, PT, R6, 0x1, !P0 ;  /* 0x000000010600780c */ /* 0x000fc60004741670 */
[----:B------:R-:W-:-:S05]  /*2ef0*/  HADD2.F32 R26, -RZ, R25.H0_H0 ;  /* 0x20000019ff1a7230 */ /* 0x000fca0000004100 */
[----:B------:R-:W-:-:S04]  /*2f00*/  FMUL R25, R26, R13 ;  /* 0x0000000d1a197220 */ /* 0x000fc80000400000 */
[----:B------:R-:W-:-:S05]  /*2f10*/  FFMA R25, R82, R12, R25 ;  /* 0x0000000c52197223 */ /* 0x000fca0000000019 */
[----:B-1----:R-:W-:Y:S02]  /*2f20*/  F2FP.SATFINITE.E4M3.F32.PACK_AB_MERGE_C R27, RZ, R25, RZ ;  /* 0x00000019ff1b723e */ /* 0x002fe400048070ff */
[----:B------:R-:W-:-:S03]  /*2f30*/  PRMT R25, RZ, 0x7610, R25 ;  /* 0x00007610ff197816 */ /* 0x000fc60000000019 */
[----:B------:R1:W-:Y:S01]  /*2f40*/  @!P1 STG.E.U8 desc[UR20][R16.64+0x1], R27 ;  /* 0x0000011b10009986 */ /* 0x0003e2000c101114 */
[----:B------:R-:W-:Y:S05]  /*2f50*/  @P2 BRA `(.L_x_46) ;  /* 0x0000000000042947 */ /* 0x000fea0003800000 */
[----:B------:R0:W5:Y:S02]  /*2f60*/  LDG.E.U8 R25, desc[UR20][R4.64+0x8] ;  /* 0x0000081404197981 */ /* 0x000164000c1e1100 */
.L_x_46:
[----:B------:R-:W-:Y:S05]  /*2f70*/  BSYNC B1 ;  /* 0x0000000000017941 */ /* 0x000fea0003800000 */
.L_x_45:
        /* <DEDUP_REMOVED lines=13> */
.L_x_48:
[----:B------:R-:W-:Y:S05]  /*3050*/  BSYNC B1 ;  /* 0x0000000000017941 */ /* 0x000fea0003800000 */
.L_x_47:
[----:B-----5:R-:W-:Y:S01]  /*3060*/  LOP3.LUT R25, R25, 0xff, RZ, 0xc0, !PT ;  /* 0x000000ff19197812 */ /* 0x020fe200078ec0ff */
[----:B------:R-:W-:Y:S01]  /*3070*/  BSSY B1, `(.L_x_49) ;  /* 0x000000b000017945 */ /* 0x000fe20003800000 */
[----:B------:R-:W-:Y:S02]  /*3080*/  ISETP.LT.OR P0, PT, R6, 0x9, !P0 ;  /* 0x000000090600780c */ /* 0x000fe40004701670 */
[----:B------:R-:W-:-:S05]  /*3090*/  F2FP.F16.E4M3.UNPACK_B R25, R25 ;  /* 0x00000019ff19723e */ /* 0x000fca00020006ff */
        /* <DEDUP_REMOVED lines=8> */
.L_x_50:
[----:B------:R-:W-:Y:S05]  /*3120*/  BSYNC B1 ;  /* 0x0000000000017941 */ /* 0x000fea0003800000 */
.L_x_49:
        /* <DEDUP_REMOVED lines=12> */
.L_x_52:
[----:B------:R-:W-:Y:S05]  /*31f0*/  BSYNC B1 ;  /* 0x0000000000017941 */ /* 0x000fea0003800000 */
.L_x_51:
        /* <DEDUP_REMOVED lines=13> */
.L_x_54:
[----:B------:R-:W-:Y:S05]  /*32d0*/  BSYNC B1 ;  /* 0x0000000000017941 */ /* 0x000fea0003800000 */
.L_x_53:
        /* <DEDUP_REMOVED lines=13> */
.L_x_56:
[----:B------:R-:W-:Y:S05]  /*33b0*/  BSYNC B1 ;  /* 0x0000000000017941 */ /* 0x000fea0003800000 */
.L_x_55:
        /* <DEDUP_REMOVED lines=12> */
.L_x_58:
[----:B------:R-:W-:Y:S05]  /*3480*/  BSYNC B1 ;  /* 0x0000000000017941 */ /* 0x000fea0003800000 */
.L_x_57:
        /* <DEDUP_REMOVED lines=12> */
.L_x_60:
[----:B------:R-:W-:Y:S05]  /*3550*/  BSYNC B1 ;  /* 0x0000000000017941 */ /* 0x000fea0003800000 */
.L_x_59:
        /* <DEDUP_REMOVED lines=13> */
.L_x_62:
[----:B------:R-:W-:Y:S05]  /*3630*/  BSYNC B1 ;  /* 0x0000000000017941 */ /* 0x000fea0003800000 */
.L_x_61:
        /* <DEDUP_REMOVED lines=13> */
.L_x_64:
[----:B------:R-:W-:Y:S05]  /*3710*/  BSYNC B1 ;  /* 0x0000000000017941 */ /* 0x000fea0003800000 */
.L_x_63:
        /* <DEDUP_REMOVED lines=12> */
.L_x_66:
[----:B------:R-:W-:Y:S05]  /*37e0*/  BSYNC B1 ;  /* 0x0000000000017941 */ /* 0x000fea0003800000 */
.L_x_65:
        /* <DEDUP_REMOVED lines=12> */
.L_x_68:
[----:B------:R-:W-:Y:S05]  /*38b0*/  BSYNC B1 ;  /* 0x0000000000017941 */ /* 0x000fea0003800000 */
.L_x_67:
        /* <DEDUP_REMOVED lines=13> */
.L_x_70:
[----:B------:R-:W-:Y:S05]  /*3990*/  BSYNC B1 ;  /* 0x0000000000017941 */ /* 0x000fea0003800000 */
.L_x_69:
        /* <DEDUP_REMOVED lines=13> */
.L_x_72:
[----:B------:R-:W-:Y:S05]  /*3a70*/  BSYNC B1 ;  /* 0x0000000000017941 */ /* 0x000fea0003800000 */
.L_x_71:
        /* <DEDUP_REMOVED lines=12> */
.L_x_74:
[----:B------:R-:W-:Y:S05]  /*3b40*/  BSYNC B1 ;  /* 0x0000000000017941 */ /* 0x000fea0003800000 */
.L_x_73:
        /* <DEDUP_REMOVED lines=12> */
.L_x_76:
[----:B------:R-:W-:Y:S05]  /*3c10*/  BSYNC B1 ;  /* 0x0000000000017941 */ /* 0x000fea0003800000 */
.L_x_75:
        /* <DEDUP_REMOVED lines=13> */
.L_x_78:
[----:B------:R-:W-:Y:S05]  /*3cf0*/  BSYNC B1 ;  /* 0x0000000000017941 */ /* 0x000fea0003800000 */
.L_x_77:
        /* <DEDUP_REMOVED lines=13> */
.L_x_80:
[----:B------:R-:W-:Y:S05]  /*3dd0*/  BSYNC B1 ;  /* 0x0000000000017941 */ /* 0x000fea0003800000 */
.L_x_79:
        /* <DEDUP_REMOVED lines=12> */
.L_x_82:
[----:B------:R-:W-:Y:S05]  /*3ea0*/  BSYNC B1 ;  /* 0x0000000000017941 */ /* 0x000fea0003800000 */
.L_x_81:
        /* <DEDUP_REMOVED lines=12> */
.L_x_84:
[----:B------:R-:W-:Y:S05]  /*3f70*/  BSYNC B1 ;  /* 0x0000000000017941 */ /* 0x000fea0003800000 */
.L_x_83:
        /* <DEDUP_REMOVED lines=13> */
.L_x_86:
[----:B------:R-:W-:Y:S05]  /*4050*/  BSYNC B1 ;  /* 0x0000000000017941 */ /* 0x000fea0003800000 */
.L_x_85:
        /* <DEDUP_REMOVED lines=13> */
.L_x_88:
[----:B------:R-:W-:Y:S05]  /*4130*/  BSYNC B1 ;  /* 0x0000000000017941 */ /* 0x000fea0003800000 */
.L_x_87:
        /* <DEDUP_REMOVED lines=12> */
.L_x_90:
[----:B------:R-:W-:Y:S05]  /*4200*/  BSYNC B1 ;  /* 0x0000000000017941 */ /* 0x000fea0003800000 */
.L_x_89:
        /* <DEDUP_REMOVED lines=12> */
.L_x_92:
[----:B------:R-:W-:Y:S05]  /*42d0*/  BSYNC B1 ;  /* 0x0000000000017941 */ /* 0x000fea0003800000 */
.L_x_91:
        /* <DEDUP_REMOVED lines=13> */
.L_x_94:
[----:B------:R-:W-:Y:S05]  /*43b0*/  BSYNC B1 ;  /* 0x0000000000017941 */ /* 0x000fea0003800000 */
.L_x_93:
[----:B-----5:R-:W-:Y:S01]  /*43c0*/  LOP3.LUT R25, R25, 0xff, RZ, 0xc0, !PT ;  /* 0x000000ff19197812 */ /* 0x020fe200078ec0ff */
[----:B------:R-:W-:Y:S01]  /*43d0*/  BSSY B1, `(.L_x_95) ;  /* 0x000000c000017945 */ /* 0x000fe20003800000 */
[----:B------:R-:W-:Y:S02]  /*43e0*/  ISETP.GE.AND P1, PT, R24, 0x3a, PT ;  /* 0x0000003a1800780c */ /* 0x000fe40003f26270 */
[----:B------:R-:W-:Y:S02]  /*43f0*/  F2FP.F16.E4M3.UNPACK_B R25, R25 ;  /* 0x00000019ff19723e */ /* 0x000fe400020006ff */
[----:B------:R-:W-:Y:S02]  /*4400*/  ISETP.LT.OR P3, PT, R6, 0x1, !P1 ;  /* 0x000000010600780c */ /* 0x000fe40004f61670 */
[----:B------:R-:W-:Y:S01]  /*4410*/  PRMT R24, RZ, 0x7610, R24 ;  /* 0x00007610ff187816 */ /* 0x000fe20000000018 */
[----:B------:R-:W-:-:S05]  /*4420*/  HADD2.F32 R26, -RZ, R25.H0_H0 ;  /* 0x20000019ff1a7230 */ /* 0x000fca0000004100 */
[----:B------:R-:W-:-:S04]  /*4430*/  FMUL R26, R26, R13 ;  /* 0x0000000d1a1a7220 */ /* 0x000fc80000400000 */
[----:B------:R-:W-:-:S05]  /*4440*/  FFMA R26, R57, R12, R26 ;  /* 0x0000000c391a7223 */ /* 0x000fca000000001a */
[----:B------:R-:W-:-:S05]  /*4450*/  F2FP.SATFINITE.E4M3.F32.PACK_AB_MERGE_C R25, RZ, R26, RZ ;  /* 0x0000001aff19723e */ /* 0x000fca00048070ff */
[----:B------:R0:W-:Y:S01]  /*4460*/  @!P2 STG.E.U8 desc[UR20][R14.64+0x38], R25 ;  /* 0x000038190e00a986 */ /* 0x0001e2000c101114 */
[----:B------:R-:W-:Y:S05]  /*4470*/  @P3 BRA `(.L_x_96) ;  /* 0x0000000000043947 */ /* 0x000fea0003800000 */
[----:B------:R0:W5:Y:S02]  /*4480*/  LDG.E.U8 R24, desc[UR20][R4.64+0x39] ;  /* 0x0000391404187981 */ /* 0x000164000c1e1100 */
.L_x_96:
[----:B------:R-:W-:Y:S05]  /*4490*/  BSYNC B1 ;  /* 0x0000000000017941 */ /* 0x000fea0003800000 */
.L_x_95:
[----:B-----5:R-:W-:Y:S01]  /*44a0*/  LOP3.LUT R24, R24, 0xff, RZ, 0xc0, !PT ;  /* 0x000000ff18187812 */ /* 0x020fe200078ec0ff */
[----:B------:R-:W-:Y:S01]  /*44b0*/  BSSY B1, `(.L_x_97) ;  /* 0x000000b000017945 */ /* 0x000fe20003800000 */
[----:B------:R-:W-:Y:S02]  /*44c0*/  ISETP.LT.OR P0, PT, R6, 0x9, !P0 ;  /* 0x000000090600780c */ /* 0x000fe40004701670 */
[----:B------:R-:W-:Y:S02]  /*44d0*/  F2FP.F16.E4M3.UNPACK_B R24, R24 ;  /* 0x00000018ff18723e */ /* 0x000fe400020006ff */
[----:B0-2---:R-:W-:-:S03]  /*44e0*/  PRMT R4, RZ, 0x7610, R4 ;  /* 0x00007610ff047816 */ /* 0x005fc60000000004 */
[----:B------:R-:W-:-:S05]  /*44f0*/  HADD2.F32 R24, -RZ, R24.H0_H0 ;  /* 0x20000018ff187230 */ /* 0x000fca0000004100 */
[----:B------:R-:W-:-:S04]  /*4500*/  FMUL R5, R24, R13 ;  /* 0x0000000d18057220 */ /* 0x000fc80000400000 */
[----:B------:R-:W-:-:S05]  /*4510*/  FFMA R5, R56, R12, R5 ;  /* 0x0000000c38057223 */ /* 0x000fca0000000005 */
[----:B------:R-:W-:-:S05]  /*4520*/  F2FP.SATFINITE.E4M3.F32.PACK_AB_MERGE_C R5, RZ, R5, RZ ;  /* 0x00000005ff05723e */ /* 0x000fca00048070ff */
[----:B------:R0:W-:Y:S01]  /*4530*/  @!P3 STG.E.U8 desc[UR20][R14.64+0x39], R5 ;  /* 0x000039050e00b986 */ /* 0x0001e2000c101114 */
[----:B------:R-:W-:Y:S05]  /*4540*/  @P0 BRA `(.L_x_98) ;  /* 0x0000000000040947 */ /* 0x000fea0003800000 */
[----:B------:R2:W5:Y:S02]  /*4550*/  LDG.E.U8 R4, desc[UR20][R20.64+0x38] ;  /* 0x0000381414047981 */ /* 0x000564000c1e1100 */
.L_x_98:
[----:B------:R-:W-:Y:S05]  /*4560*/  BSYNC B1 ;  /* 0x0000000000017941 */ /* 0x000fea0003800000 */
.L_x_97:
[----:B-----5:R-:W-:Y:S01]  /*4570*/  LOP3.LUT R4, R4, 0xff, RZ, 0xc0, !PT ;  /* 0x000000ff04047812 */ /* 0x020fe200078ec0ff */
[----:B------:R-:W-:Y:S01]  /*4580*/  BSSY B1, `(.L_x_99) ;  /* 0x000000b000017945 */ /* 0x000fe20003800000 */
[----:B------:R-:W-:Y:S02]  /*4590*/  ISETP.LT.OR P1, PT, R6, 0x9, !P1 ;  /* 0x000000090600780c */ /* 0x000fe40004f21670 */
[----:B------:R-:W-:-:S05]  /*45a0*/  F2FP.F16.E4M3.UNPACK_B R4, R4 ;  /* 0x00000004ff04723e */ /* 0x000fca00020006ff */
[----:B------:R-:W-:-:S05]  /*45b0*/  HADD2.F32 R4, -RZ, R4.H0_H0 ;  /* 0x20000004ff047230 */ /* 0x000fca0000004100 */
[----:B------:R-:W-:-:S04]  /*45c0*/  FMUL R4, R4, R13 ;  /* 0x0000000d04047220 */ /* 0x000fc80000400000 */
[----:B------:R-:W-:-:S05]  /*45d0*/  FFMA R4, R23, R12, R4 ;  /* 0x0000000c17047223 */ /* 0x000fca0000000004 */
[----:B0-----:R-:W-:Y:S02]  /*45e0*/  F2FP.SATFINITE.E4M3.F32.PACK_AB_MERGE_C R5, RZ, R4, RZ ;  /* 0x00000004ff05723e */ /* 0x001fe400048070ff */
[----:B------:R-:W-:-:S03]  /*45f0*/  PRMT R4, RZ, 0x7610, R4 ;  /* 0x00007610ff047816 */ /* 0x000fc60000000004 */
[----:B------:R0:W-:Y:S01]  /*4600*/  @!P0 STG.E.U8 desc[UR20][R16.64+0x38], R5 ;  /* 0x0000380510008986 */ /* 0x0001e2000c101114 */
[----:B------:R-:W-:Y:S05]  /*4610*/  @P1 BRA `(.L_x_100) ;  /* 0x0000000000041947 */ /* 0x000fea0003800000 */
[----:B------:R0:W5:Y:S02]  /*4620*/  LDG.E.U8 R4, desc[UR20][R20.64+0x39] ;  /* 0x0000391414047981 */ /* 0x000164000c1e1100 */
.L_x_100:
[----:B------:R-:W-:Y:S05]  /*4630*/  BSYNC B1 ;  /* 0x0000000000017941 */ /* 0x000fea0003800000 */
.L_x_99:
[----:B------:R-:W-:Y:S05]  /*4640*/  @P1 BRA `(.L_x_101) ;  /* 0x0000000800601947 */ /* 0x000fea0003800000 */
[----:B-----5:R-:W-:-:S04]  /*4650*/  LOP3.LUT R4, R4, 0xff, RZ, 0xc0, !PT ;  /* 0x000000ff04047812 */ /* 0x020fc800078ec0ff */
[----:B------:R-:W-:-:S05]  /*4660*/  F2FP.F16.E4M3.UNPACK_B R4, R4 ;  /* 0x00000004ff04723e */ /* 0x000fca00020006ff */
[----:B------:R-:W-:-:S05]  /*4670*/  HADD2.F32 R4, -RZ, R4.H0_H0 ;  /* 0x20000004ff047230 */ /* 0x000fca0000004100 */
[----:B0-----:R-:W-:-:S04]  /*4680*/  FMUL R5, R4, R13 ;  /* 0x0000000d04057220 */ /* 0x001fc80000400000 */
[----:B------:R-:W-:-:S05]  /*4690*/  FFMA R5, R22, R12, R5 ;  /* 0x0000000c16057223 */ /* 0x000fca0000000005 */
[----:B------:R-:W-:-:S05]  /*46a0*/  F2FP.SATFINITE.E4M3.F32.PACK_AB_MERGE_C R5, RZ, R5, RZ ;  /* 0x00000005ff05723e */ /* 0x000fca00048070ff */
[----:B------:R0:W-:Y:S01]  /*46b0*/  STG.E.U8 desc[UR20][R16.64+0x39], R5 ;  /* 0x0000390510007986 */ /* 0x0001e2000c101114 */
[----:B------:R-:W-:Y:S05]  /*46c0*/  BRA `(.L_x_101) ;  /* 0x0000000800407947 */ /* 0x000fea0003800000 */
.L_x_36:
[C---:B------:R-:W-:Y:S01]  /*46d0*/  ISETP.GE.AND P3, PT, R24.reuse, 0x1, PT ;  /* 0x000000011800780c */ /* 0x040fe20003f66270 */
[-C--:B------:R-:W-:Y:S01]  /*46e0*/  FMUL R85, R85, R12.reuse ;  /* 0x0000000c55557220 */ /* 0x080fe20000400000 */
[----:B------:R-:W-:Y:S01]  /*46f0*/  ISETP.GE.AND P0, PT, R24, 0x2, PT ;  /* 0x000000021800780c */ /* 0x000fe20003f06270 */
[-C--:B------:R-:W-:Y:S01]  /*4700*/  FMUL R84, R84, R12.reuse ;  /* 0x0000000c54547220 */ /* 0x080fe20000400000 */
[C---:B------:R-:W-:Y:S01]  /*4710*/  ISETP.LT.OR P1, PT, R6.reuse, 0x1, !P3 ;  /* 0x000000010600780c */ /* 0x040fe20005f21670 */
[-C--:B------:R-:W-:Y:S01]  /*4720*/  FMUL R83, R83, R12.reuse ;  /* 0x0000000c53537220 */ /* 0x080fe20000400000 */
[----:B------:R-:W-:Y:S01]  /*4730*/  ISETP.LT.OR P2, PT, R6, 0x1, !P0 ;  /* 0x000000010600780c */ /* 0x000fe20004741670 */
[-C--:B------:R-:W-:Y:S01]  /*4740*/  FMUL R82, R82, R12.reuse ;  /* 0x0000000c52527220 */ /* 0x080fe20000400000 */
[----:B------:R-:W-:Y:S01]  /*4750*/  ISETP.LT.OR P3, PT, R6, 0x9, !P3 ;  /* 0x000000090600780c */ /* 0x000fe20005f61670 */
[-C--:B------:R-:W-:Y:S01]  /*4760*/  FMUL R81, R81, R12.reuse ;  /* 0x0000000c51517220 */ /* 0x080fe20000400000 */
[----:B------:R-:W-:Y:S01]  /*4770*/  F2FP.SATFINITE.E4M3.F32.PACK_AB_MERGE_C R85, RZ, R85, RZ ;  /* 0x00000055ff55723e */ /* 0x000fe200048070ff */
[----:B------:R-:W-:Y:S01]  /*4780*/  FMUL R80, R80, R12 ;  /* 0x0000000c50507220 */ /* 0x000fe20000400000 */
[----:B------:R-:W-:Y:S01]  /*4790*/  F2FP.SATFINITE.E4M3.F32.PACK_AB_MERGE_C R5, RZ, R84, RZ ;  /* 0x00000054ff05723e */ /* 0x000fe200048070ff */
[-C--:B------:R-:W-:Y:S01]  /*47a0*/  FMUL R79, R79, R12.reuse ;  /* 0x0000000c4f4f7220 */ /* 0x080fe20000400000 */
[----:B------:R-:W-:Y:S01]  /*47b0*/  F2FP.SATFINITE.E4M3.F32.PACK_AB_MERGE_C R83, RZ, R83, RZ ;  /* 0x00000053ff53723e */ /* 0x000fe200048070ff */
[-C--:B------:R-:W-:Y:S01]  /*47c0*/  FMUL R78, R78, R12.reuse ;  /* 0x0000000c4e4e7220 */ /* 0x080fe20000400000 */
[----:B------:R-:W-:Y:S01]  /*47d0*/  ISETP.LT.OR P0, PT, R6, 0x9, !P0 ;  /* 0x000000090600780c */ /* 0x000fe20004701670 */
[----:B------:R-:W-:Y:S01]  /*47e0*/  @!P1 STG.E.U8 desc[UR20][R14.64], R85 ;  /* 0x000000550e009986 */ /* 0x000fe2000c101114 */
[C---:B------:R-:W-:Y:S01]  /*47f0*/  ISETP.GE.AND P1, PT, R24.reuse, 0x9, PT ;  /* 0x000000091800780c */ /* 0x040fe20003f26270 */
[-C--:B------:R-:W-:Y:S01]  /*4800*/  FMUL R77, R77, R12.reuse ;  /* 0x0000000c4d4d7220 */ /* 0x080fe20000400000 */
[----:B------:R-:W-:Y:S01]  /*4810*/  F2FP.SATFINITE.E4M3.F32.PACK_AB_MERGE_C R81, RZ, R81, RZ ;  /* 0x00000051ff51723e */ /* 0x000fe200048070ff */
[----:B------:R0:W-:Y:S01]  /*4820*/  @!P2 STG.E.U8 desc[UR20][R14.64+0x1], R5 ;  /* 0x000001050e00a986 */ /* 0x0001e2000c101114 */
[----:B------:R-:W-:Y:S01]  /*4830*/  ISETP.GE.AND P2, PT, R24, 0xa, PT ;  /* 0x0000000a1800780c */ /* 0x000fe20003f46270 */
[----:B------:R-:W-:Y:S01]  /*4840*/  FMUL R76, R76, R12 ;  /* 0x0000000c4c4c7220 */ /* 0x000fe20000400000 */
[----:B------:R-:W-:Y:S01]  /*4850*/  F2FP.SATFINITE.E4M3.F32.PACK_AB_MERGE_C R21, RZ, R80, RZ ;  /* 0x00000050ff15723e */ /* 0x000fe200048070ff */
[----:B------:R-:W-:Y:S01]  /*4860*/  @!P3 STG.E.U8 desc[UR20][R16.64], R83 ;  /* 0x000000531000b986 */ /* 0x000fe2000c101114 */
[----:B------:R-:W-:Y:S01]  /*4870*/  ISETP.LT.OR P3, PT, R6, 0x1, !P1 ;  /* 0x000000010600780c */ /* 0x000fe20004f61670 */
[-C--:B------:R-:W-:Y:S01]  /*4880*/  FMUL R74, R74, R12.reuse ;  /* 0x0000000c4a4a7220 */ /* 0x080fe20000400000 */
[C---:B------:R-:W-:Y:S01]  /*4890*/  ISETP.LT.OR P5, PT, R6.reuse, 0x1, !P2 ;  /* 0x000000010600780c */ /* 0x040fe200057a1670 */
[-C--:B------:R-:W-:Y:S01]  /*48a0*/  FMUL R75, R75, R12.reuse ;  /* 0x0000000c4b4b7220 */ /* 0x080fe20000400000 */
[----:B------:R-:W-:Y:S01]  /*48b0*/  ISETP.LT.OR P1, PT, R6, 0x9, !P1 ;  /* 0x000000090600780c */ /* 0x000fe20004f21670 */
[-C--:B------:R-:W-:Y:S01]  /*48c0*/  FMUL R73, R73, R12.reuse ;  /* 0x0000000c49497220 */ /* 0x080fe20000400000 */
[----:B------:R-:W-:Y:S01]  /*48d0*/  F2FP.SATFINITE.E4M3.F32.PACK_AB_MERGE_C R79, RZ, R79, RZ ;  /* 0x0000004fff4f723e */ /* 0x000fe200048070ff */
[----:B------:R-:W-:Y:S01]  /*48e0*/  FMUL R72, R72, R12 ;  /* 0x0000000c48487220 */ /* 0x000fe20000400000 */
[----:B0-----:R-:W-:Y:S01]  /*48f0*/  F2FP.SATFINITE.E4M3.F32.PACK_AB_MERGE_C R5, RZ, R82, RZ ;  /* 0x00000052ff05723e */ /* 0x001fe200048070ff */
[-C--:B------:R-:W-:Y:S01]  /*4900*/  FMUL R70, R70, R12.reuse ;  /* 0x0000000c46467220 */ /* 0x080fe20000400000 */
[----:B------:R-:W-:Y:S01]  /*4910*/  ISETP.LT.OR P2, PT, R6, 0x9, !P2 ;  /* 0x000000090600780c */ /* 0x000fe20005741670 */
[----:B------:R-:W-:Y:S01]  /*4920*/  FMUL R71, R71, R12 ;  /* 0x0000000c47477220 */ /* 0x000fe20000400000 */
[----:B------:R-:W-:Y:S01]  /*4930*/  F2FP.SATFINITE.E4M3.F32.PACK_AB_MERGE_C R25, RZ, R78, RZ ;  /* 0x0000004eff19723e */ /* 0x000fe200048070ff */
[----:B------:R0:W-:Y:S01]  /*4940*/  @!P0 STG.E.U8 desc[UR20][R16.64+0x1], R5 ;  /* 0x0000010510008986 */ /* 0x0001e2000c101114 */
[C---:B------:R-:W-:Y:S01]  /*4950*/  ISETP.GE.AND P0, PT, R24.reuse, 0x11, PT ;  /* 0x000000111800780c */ /* 0x040fe20003f06270 */
[-C--:B------:R-:W-:Y:S01]  /*4960*/  FMUL R69, R69, R12.reuse ;  /* 0x0000000c45457220 */ /* 0x080fe20000400000 */
[----:B------:R-:W-:Y:S01]  /*4970*/  F2FP.SATFINITE.E4M3.F32.PACK_AB_MERGE_C R77, RZ, R77, RZ ;  /* 0x0000004dff4d723e */ /* 0x000fe200048070ff */
[----:B------:R-:W-:Y:S01]  /*4980*/  @!P3 STG.E.U8 desc[UR20][R14.64+0x8], R81 ;  /* 0x000008510e00b986 */ /* 0x000fe2000c101114 */
[----:B------:R-:W-:Y:S01]  /*4990*/  ISETP.GE.AND P3, PT, R24, 0x12, PT ;  /* 0x000000121800780c */ /* 0x000fe20003f66270 */
[-C--:B------:R-:W-:Y:S01]  /*49a0*/  FMUL R68, R68, R12.reuse ;  /* 0x0000000c44447220 */ /* 0x080fe20000400000 */
[----:B------:R-:W-:Y:S01]  /*49b0*/  F2FP.SATFINITE.E4M3.F32.PACK_AB_MERGE_C R75, RZ, R75, RZ ;  /* 0x0000004bff4b723e */ /* 0x000fe200048070ff */
[----:B------:R1:W-:Y:S01]  /*49c0*/  @!P5 STG.E.U8 desc[UR20][R14.64+0x9], R21 ;  /* 0x000009150e00d986 */ /* 0x0003e2000c101114 */
[C---:B------:R-:W-:Y:S01]  /*49d0*/  ISETP.LT.OR P5, PT, R6.reuse, 0x1, !P3 ;  /* 0x000000010600780c */ /* 0x040fe20005fa1670 */
[-C--:B------:R-:W-:Y:S01]  /*49e0*/  FMUL R67, R67, R12.reuse ;  /* 0x0000000c43437220 */ /* 0x080fe20000400000 */
[C---:B------:R-:W-:Y:S01]  /*49f0*/  ISETP.LT.OR P3, PT, R6.reuse, 0x9, !P3 ;  /* 0x000000090600780c */ /* 0x040fe20005f61670 */
[----:B------:R-:W-:Y:S01]  /*4a00*/  @!P1 STG.E.U8 desc[UR20][R16.64+0x8], R79 ;  /* 0x0000084f10009986 */ /* 0x000fe2000c101114 */
[----:B------:R-:W-:Y:S01]  /*4a10*/  ISETP.LT.OR P1, PT, R6, 0x1, !P0 ;  /* 0x000000010600780c */ /* 0x000fe20004721670 */
[----:B------:R-:W-:Y:S01]  /*4a20*/  FMUL R66, R66, R12 ;  /* 0x0000000c42427220 */ /* 0x000fe20000400000 */
[----:B0-----:R-:W-:Y:S01]  /*4a30*/  F2FP.SATFINITE.E4M3.F32.PACK_AB_MERGE_C R5, RZ, R76, RZ ;  /* 0x0000004cff05723e */ /* 0x001fe200048070ff */
[----:B------:R-:W-:Y:S01]  /*4a40*/  @!P2 STG.E.U8 desc[UR20][R16.64+0x9], R25 ;  /* 0x000009191000a986 */ /* 0x000fe2000c101114 */
[----:B------:R-:W-:Y:S01]  /*4a50*/  ISETP.GE.AND P2, PT, R24, 0x19, PT ;  /* 0x000000191800780c */ /* 0x000fe20003f46270 */
[-C--:B------:R-:W-:Y:S01]  /*4a60*/  FMUL R65, R65, R12.reuse ;  /* 0x0000000c41417220 */ /* 0x080fe20000400000 */
[----:B------:R-:W-:Y:S01]  /*4a70*/  ISETP.LT.OR P0, PT, R6, 0x9, !P0 ;  /* 0x000000090600780c */ /* 0x000fe20004701670 */
[----:B------:R-:W-:Y:S01]  /*4a80*/  FMUL R64, R64, R12 ;  /* 0x0000000c40407220 */ /* 0x000fe20000400000 */
[----:B------:R-:W-:Y:S01]  /*4a90*/  ISETP.LT.OR P6, PT, R6, 0x1, !P2 ;  /* 0x000000010600780c */ /* 0x000fe200057c1670 */
[----:B------:R0:W-:Y:S01]  /*4aa0*/  @!P5 STG.E.U8 desc[UR20][R14.64+0x11], R5 ;  /* 0x000011050e00d986 */ /* 0x0001e2000c101114 */
[----:B-1----:R-:W-:Y:S01]  /*4ab0*/  F2FP.SATFINITE.E4M3.F32.PACK_AB_MERGE_C R21, RZ, R74, RZ ;  /* 0x0000004aff15723e */ /* 0x002fe200048070ff */
[-C--:B------:R-:W-:Y:S01]  /*4ac0*/  FMUL R62, R62, R12.reuse ;  /* 0x0000000c3e3e7220 */ /* 0x080fe20000400000 */
[----:B------:R-:W-:Y:S01]  /*4ad0*/  F2FP.SATFINITE.E4M3.F32.PACK_AB_MERGE_C R73, RZ, R73, RZ ;  /* 0x00000049ff49723e */ /* 0x000fe200048070ff */
[----:B------:R-:W-:Y:S01]  /*4ae0*/  @!P1 STG.E.U8 desc[UR20][R14.64+0x10], R77 ;  /* 0x0000104d0e009986 */ /* 0x000fe2000c101114 */
[----:B------:R-:W-:Y:S01]  /*4af0*/  ISETP.GE.AND P1, PT, R24, 0x1a, PT ;  /* 0x0000001a1800780c */ /* 0x000fe20003f26270 */
[-C--:B------:R-:W-:Y:S01]  /*4b00*/  FMUL R63, R63, R12.reuse ;  /* 0x0000000c3f3f7220 */ /* 0x080fe20000400000 */
[C---:B------:R-:W-:Y:S01]  /*4b10*/  ISETP.LT.OR P2, PT, R6.reuse, 0x9, !P2 ;  /* 0x000000090600780c */ /* 0x040fe20005741670 */
[----:B------:R1:W-:Y:S01]  /*4b20*/  @!P3 STG.E.U8 desc[UR20][R16.64+0x11], R21 ;  /* 0x000011151000b986 */ /* 0x0003e2000c101114 */
[C---:B------:R-:W-:Y:S01]  /*4b30*/  ISETP.LT.OR P5, PT, R6.reuse, 0x1, !P1 ;  /* 0x000000010600780c */ /* 0x040fe20004fa1670 */
[----:B------:R-:W-:Y:S01]  /*4b40*/  FMUL R61, R61, R12 ;  /* 0x0000000c3d3d7220 */ /* 0x000fe20000400000 */
[----:B------:R-:W-:Y:S01]  /*4b50*/  ISETP.LT.OR P3, PT, R6, 0x9, !P1 ;  /* 0x000000090600780c */ /* 0x000fe20004f61670 */
[----:B------:R-:W-:Y:S01]  /*4b60*/  @!P0 STG.E.U8 desc[UR20][R16.64+0x10], R75 ;  /* 0x0000104b10008986 */ /* 0x000fe2000c101114 */
[----:B0-----:R-:W-:Y:S01]  /*4b70*/  F2FP.SATFINITE.E4M3.F32.PACK_AB_MERGE_C R5, RZ, R72, RZ ;  /* 0x00000048ff05723e */ /* 0x001fe200048070ff */
[-C--:B------:R-:W-:Y:S01]  /*4b80*/  FMUL R60, R60, R12.reuse ;  /* 0x0000000c3c3c7220 */ /* 0x080fe20000400000 */
[C---:B------:R-:W-:Y:S01]  /*4b90*/  ISETP.GE.AND P0, PT, R24.reuse, 0x21, PT ;  /* 0x000000211800780c */ /* 0x040fe20003f06270 */
[----:B------:R-:W-:Y:S01]  /*4ba0*/  @!P6 STG.E.U8 desc[UR20][R14.64+0x18], R73 ;  /* 0x000018490e00e986 */ /* 0x000fe2000c101114 */
[----:B------:R-:W-:Y:S01]  /*4bb0*/  ISETP.GE.AND P1, PT, R24, 0x22, PT ;  /* 0x000000221800780c */ /* 0x000fe20003f26270 */
[-C--:B------:R-:W-:Y:S01]  /*4bc0*/  FMUL R59, R59, R12.reuse ;  /* 0x0000000c3b3b7220 */ /* 0x080fe20000400000 */
[----:B------:R-:W-:Y:S01]  /*4bd0*/  ISETP.LT.OR P6, PT, R6, 0x1, !P0 ;  /* 0x000000010600780c */ /* 0x000fe200047c1670 */
[----:B------:R-:W-:Y:S01]  /*4be0*/  FMUL R58, R58, R12 ;  /* 0x0000000c3a3a7220 */ /* 0x000fe20000400000 */
[----:B-1----:R-:W-:Y:S01]  /*4bf0*/  F2FP.SATFINITE.E4M3.F32.PACK_AB_MERGE_C R21, RZ, R70, RZ ;  /* 0x00000046ff15723e */ /* 0x002fe200048070ff */
[----:B------:R0:W-:Y:S01]  /*4c00*/  @!P5 STG.E.U8 desc[UR20][R14.64+0x19], R5 ;  /* 0x000019050e00d986 */ /* 0x0001e2000c101114 */
[----:B------:R-:W-:Y:S01]  /*4c10*/  ISETP.LT.OR P5, PT, R6, 0x1, !P1 ;  /* 0x000000010600780c */ /* 0x000fe20004fa1670 */
[-C--:B------:R-:W-:Y:S01]  /*4c20*/  FMUL R57, R57, R12.reuse ;  /* 0x0000000c39397220 */ /* 0x080fe20000400000 */
[----:B------:R-:W-:Y:S01]  /*4c30*/  F2FP.SATFINITE.E4M3.F32.PACK_AB_MERGE_C R71, RZ, R71, RZ ;  /* 0x00000047ff47723e */ /* 0x000fe200048070ff */
[----:B------:R1:W-:Y:S01]  /*4c40*/  @!P3 STG.E.U8 desc[UR20][R16.64+0x19], R21 ;  /* 0x000019151000b986 */ /* 0x0003e2000c101114 */
[----:B------:R-:W-:Y:S01]  /*4c50*/  F2FP.SATFINITE.E4M3.F32.PACK_AB_MERGE_C R69, RZ, R69, RZ ;  /* 0x00000045ff45723e */ /* 0x000fe200048070ff */
[----:B------:R-:W-:Y:S01]  /*4c60*/  FMUL R56, R56, R12 ;  /* 0x0000000c38387220 */ /* 0x000fe20000400000 */
[----:B------:R-:W-:Y:S01]  /*4c70*/  F2FP.SATFINITE.E4M3.F32.PACK_AB_MERGE_C R25, RZ, R68, RZ ;  /* 0x00000044ff19723e */ /* 0x000fe200048070ff */
[----:B------:R-:W-:Y:S01]  /*4c80*/  @!P2 STG.E.U8 desc[UR20][R16.64+0x18], R71 ;  /* 0x000018471000a986 */ /* 0x000fe2000c101114 */
[----:B------:R-:W-:Y:S01]  /*4c90*/  ISETP.LT.OR P3, PT, R6, 0x9, !P1 ;  /* 0x000000090600780c */ /* 0x000fe20004f61670 */
[-C--:B------:R-:W-:Y:S01]  /*4ca0*/  FMUL R23, R23, R12.reuse ;  /* 0x0000000c17177220 */ /* 0x080fe20000400000 */
[----:B------:R-:W-:Y:S01]  /*4cb0*/  ISETP.GE.AND P2, PT, R24, 0x29, PT ;  /* 0x000000291800780c */ /* 0x000fe20003f46270 */
[----:B------:R-:W-:Y:S01]  /*4cc0*/  @!P6 STG.E.U8 desc[UR20][R14.64+0x20], R69 ;  /* 0x000020450e00e986 */ /* 0x000fe2000c101114 */
[----:B------:R-:W-:Y:S01]  /*4cd0*/  ISETP.LT.OR P0, PT, R6, 0x9, !P0 ;  /* 0x000000090600780c */ /* 0x000fe20004701670 */
[----:B------:R-:W-:Y:S01]  /*4ce0*/  FMUL R22, R22, R12 ;  /* 0x0000000c16167220 */ /* 0x000fe20000400000 */
[----:B------:R-:W-:Y:S01]  /*4cf0*/  ISETP.GE.AND P1, PT, R24, 0x2a, PT ;  /* 0x0000002a1800780c */ /* 0x000fe20003f26270 */
[----:B------:R-:W-:Y:S01]  /*4d00*/  @!P5 STG.E.U8 desc[UR20][R14.64+0x21], R25 ;  /* 0x000021190e00d986 */ /* 0x000fe2000c101114 */
[----:B------:R-:W-:-:S02]  /*4d10*/  ISETP.LT.OR P6, PT, R6, 0x1, !P2 ;  /* 0x000000010600780c */ /* 0x000fc400057c1670 */
[C---:B------:R-:W-:Y:S02]  /*4d20*/  ISETP.LT.OR P5, PT, R6.reuse, 0x1, !P1 ;  /* 0x000000010600780c */ /* 0x040fe40004fa1670 */
[----:B------:R-:W-:Y:S02]  /*4d30*/  F2FP.SATFINITE.E4M3.F32.PACK_AB_MERGE_C R67, RZ, R67, RZ ;  /* 0x00000043ff43723e */ /* 0x000fe400048070ff */
[----:B0-----:R-:W-:Y:S02]  /*4d40*/  F2FP.SATFINITE.E4M3.F32.PACK_AB_MERGE_C R5, RZ, R66, RZ ;  /* 0x00000042ff05723e */ /* 0x001fe400048070ff */
[----:B------:R-:W-:Y:S01]  /*4d50*/  F2FP.SATFINITE.E4M3.F32.PACK_AB_MERGE_C R65, RZ, R65, RZ ;  /* 0x00000041ff41723e */ /* 0x000fe200048070ff */
[----:B------:R-:W-:Y:S01]  /*4d60*/  @!P0 STG.E.U8 desc[UR20][R16.64+0x20], R67 ;  /* 0x0000204310008986 */ /* 0x000fe2000c101114 */
[----:B-1----:R-:W-:Y:S02]  /*4d70*/  F2FP.SATFINITE.E4M3.F32.PACK_AB_MERGE_C R21, RZ, R64, RZ ;  /* 0x00000040ff15723e */ /* 0x002fe400048070ff */
[C---:B------:R-:W-:Y:S01]  /*4d80*/  ISETP.LT.OR P1, PT, R6.reuse, 0x9, !P1 ;  /* 0x000000090600780c */ /* 0x040fe20004f21670 */
[----:B------:R0:W-:Y:S01]  /*4d90*/  @!P3 STG.E.U8 desc[UR20][R16.64+0x21], R5 ;  /* 0x000021051000b986 */ /* 0x0001e2000c101114 */
[----:B------:R-:W-:-:S02]  /*4da0*/  ISETP.LT.OR P2, PT, R6, 0x9, !P2 ;  /* 0x000000090600780c */ /* 0x000fc40005741670 */
[C---:B------:R-:W-:Y:S01]  /*4db0*/  ISETP.GE.AND P3, PT, R24.reuse, 0x31, PT ;  /* 0x000000311800780c */ /* 0x040fe20003f66270 */
[----:B------:R-:W-:Y:S01]  /*4dc0*/  @!P6 STG.E.U8 desc[UR20][R14.64+0x28], R65 ;  /* 0x000028410e00e986 */ /* 0x000fe2000c101114 */
[----:B------:R-:W-:Y:S02]  /*4dd0*/  ISETP.GE.AND P0, PT, R24, 0x32, PT ;  /* 0x000000321800780c */ /* 0x000fe40003f06270 */
[----:B------:R-:W-:Y:S01]  /*4de0*/  F2FP.SATFINITE.E4M3.F32.PACK_AB_MERGE_C R63, RZ, R63, RZ ;  /* 0x0000003fff3f723e */ /* 0x000fe200048070ff */
[----:B------:R1:W-:Y:S01]  /*4df0*/  @!P5 STG.E.U8 desc[UR20][R14.64+0x29], R21 ;  /* 0x000029150e00d986 */ /* 0x0003e2000c101114 */
[C---:B------:R-:W-:Y:S02]  /*4e00*/  ISETP.LT.OR P5, PT, R6.reuse, 0x1, !P3 ;  /* 0x000000010600780c */ /* 0x040fe40005fa1670 */
[----:B------:R-:W-:Y:S02]  /*4e10*/  ISETP.LT.OR P6, PT, R6, 0x1, !P0 ;  /* 0x000000010600780c */ /* 0x000fe400047c1670 */
[----:B0-----:R-:W-:Y:S01]  /*4e20*/  F2FP.SATFINITE.E4M3.F32.PACK_AB_MERGE_C R5, RZ, R62, RZ ;  /* 0x0000003eff05723e */ /* 0x001fe200048070ff */
[----:B------:R-:W-:Y:S01]  /*4e30*/  @!P2 STG.E.U8 desc[UR20][R16.64+0x28], R63 ;  /* 0x0000283f1000a986 */ /* 0x000fe2000c101114 */
[----:B------:R-:W-:-:S02]  /*4e40*/  F2FP.SATFINITE.E4M3.F32.PACK_AB_MERGE_C R61, RZ, R61, RZ ;  /* 0x0000003dff3d723e */ /* 0x000fc400048070ff */
[----:B------:R-:W-:Y:S01]  /*4e50*/  ISETP.GE.AND P2, PT, R24, 0x3a, PT ;  /* 0x0000003a1800780c */ /* 0x000fe20003f46270 */
[----:B------:R0:W-:Y:S01]  /*4e60*/  @!P1 STG.E.U8 desc[UR20][R16.64+0x29], R5 ;  /* 0x0000290510009986 */ /* 0x0001e2000c101114 */
[----:B------:R-:W-:Y:S02]  /*4e70*/  ISETP.LT.OR P1, PT, R6, 0x9, !P3 ;  /* 0x000000090600780c */ /* 0x000fe40005f21670 */
[----:B-1----:R-:W-:Y:S01]  /*4e80*/  F2FP.SATFINITE.E4M3.F32.PACK_AB_MERGE_C R21, RZ, R60, RZ ;  /* 0x0000003cff15723e */ /* 0x002fe200048070ff */
[----:B------:R-:W-:Y:S01]  /*4e90*/  @!P5 STG.E.U8 desc[UR20][R14.64+0x30], R61 ;  /* 0x0000303d0e00d986 */ /* 0x000fe2000c101114 */
[----:B------:R-:W-:Y:S02]  /*4ea0*/  ISETP.GE.AND P3, PT, R24, 0x39, PT ;  /* 0x000000391800780c */ /* 0x000fe40003f66270 */
[C---:B------:R-:W-:Y:S01]  /*4eb0*/  ISETP.LT.OR P0, PT, R6.reuse, 0x9, !P0 ;  /* 0x000000090600780c */ /* 0x040fe20004701670 */
[----:B------:R1:W-:Y:S01]  /*4ec0*/  @!P6 STG.E.U8 desc[UR20][R14.64+0x31], R21 ;  /* 0x000031150e00e986 */ /* 0x0003e2000c101114 */
[----:B------:R-:W-:-:S02]  /*4ed0*/  ISETP.LT.OR P5, PT, R6, 0x1, !P3 ;  /* 0x000000010600780c */ /* 0x000fc40005fa1670 */
[C---:B------:R-:W-:Y:S02]  /*4ee0*/  ISETP.LT.OR P6, PT, R6.reuse, 0x1, !P2 ;  /* 0x000000010600780c */ /* 0x040fe400057c1670 */
[C---:B------:R-:W-:Y:S02]  /*4ef0*/  ISETP.LT.OR P3, PT, R6.reuse, 0x9, !P3 ;  /* 0x000000090600780c */ /* 0x040fe40005f61670 */
[----:B------:R-:W-:Y:S02]  /*4f00*/  ISETP.LT.OR P2, PT, R6, 0x9, !P2 ;  /* 0x000000090600780c */ /* 0x000fe40005741670 */
[----:B------:R-:W-:Y:S02]  /*4f10*/  F2FP.SATFINITE.E4M3.F32.PACK_AB_MERGE_C R59, RZ, R59, RZ ;  /* 0x0000003bff3b723e */ /* 0x000fe400048070ff */
[----:B0-----:R-:W-:Y:S02]  /*4f20*/  F2FP.SATFINITE.E4M3.F32.PACK_AB_MERGE_C R5, RZ, R58, RZ ;  /* 0x0000003aff05723e */ /* 0x001fe400048070ff */
[----:B------:R-:W-:Y:S01]  /*4f30*/  F2FP.SATFINITE.E4M3.F32.PACK_AB_MERGE_C R57, RZ, R57, RZ ;  /* 0x00000039ff39723e */ /* 0x000fe200048070ff */
[----:B------:R0:W-:Y:S01]  /*4f40*/  @!P1 STG.E.U8 desc[UR20][R16.64+0x30], R59 ;  /* 0x0000303b10009986 */ /* 0x0001e2000c101114 */
[----:B-1----:R-:W-:-:S02]  /*4f50*/  F2FP.SATFINITE.E4M3.F32.PACK_AB_MERGE_C R21, RZ, R56, RZ ;  /* 0x00000038ff15723e */ /* 0x002fc400048070ff */
[----:B------:R-:W-:Y:S01]  /*4f60*/  F2FP.SATFINITE.E4M3.F32.PACK_AB_MERGE_C R23, RZ, R23, RZ ;  /* 0x00000017ff17723e */ /* 0x000fe200048070ff */
[----:B------:R0:W-:Y:S01]  /*4f70*/  @!P0 STG.E.U8 desc[UR20][R16.64+0x31], R5 ;  /* 0x0000310510008986 */ /* 0x0001e2000c101114 */
[----:B------:R-:W-:-:S03]  /*4f80*/  F2FP.SATFINITE.E4M3.F32.PACK_AB_MERGE_C R25, RZ, R22, RZ ;  /* 0x00000016ff19723e */ /* 0x000fc600048070ff */
[----:B------:R0:W-:Y:S04]  /*4f90*/  @!P5 STG.E.U8 desc[UR20][R14.64+0x38], R57 ;  /* 0x000038390e00d986 */ /* 0x0001e8000c101114 */
[----:B------:R0:W-:Y:S04]  /*4fa0*/  @!P6 STG.E.U8 desc[UR20][R14.64+0x39], R21 ;  /* 0x000039150e00e986 */ /* 0x0001e8000c101114 */
[----:B------:R0:W-:Y:S04]  /*4fb0*/  @!P3 STG.E.U8 desc[UR20][R16.64+0x38], R23 ;  /* 0x000038171000b986 */ /* 0x0001e8000c101114 */
[----:B------:R0:W-:Y:S02]  /*4fc0*/  @!P2 STG.E.U8 desc[UR20][R16.64+0x39], R25 ;  /* 0x000039191000a986 */ /* 0x0001e4000c101114 */
.L_x_101:
[----:B------:R-:W-:Y:S05]  /*4fd0*/  BSYNC B0 ;  /* 0x0000000000007941 */ /* 0x000fea0003800000 */
.L_x_35:
[C---:B------:R-:W-:Y:S01]  /*4fe0*/  LEA R2, P0, R8.reuse, R2, 0x1 ;  /* 0x0000000208027211 */ /* 0x040fe200078008ff */
[----:B------:R-:W-:Y:S01]  /*4ff0*/  ULDC.64 UR6, c[0x0][0x650] ;  /* 0x0001940000067ab9 */ /* 0x000fe20000000a00 */
[----:B-----5:R-:W-:Y:S01]  /*5000*/  IMAD.U32 R4, RZ, RZ, UR12 ;  /* 0x0000000cff047e24 */ /* 0x020fe2000f8e00ff */
[----:B0-----:R-:W-:Y:S01]  /*5010*/  PRMT R14, RZ, 0x7610, R14 ;  /* 0x00007610ff0e7816 */ /* 0x001fe2000000000e */
[----:B------:R-:W-:Y:S01]  /*5020*/  IMAD.MOV.U32 R6, RZ, RZ, -0x1 ;  /* 0xffffffffff067424 */ /* 0x000fe200078e00ff */
[----:B------:R-:W-:Y:S01]  /*5030*/  LEA.HI.X R3, R8, R3, R0, 0x1, P0 ;  /* 0x0000000308037211 */ /* 0x000fe200000f0c00 */
[----:B------:R0:W-:Y:S01]  /*5040*/  SYNCS.ARRIVE.TRANS64.A1T0 RZ, [R4+UR23], RZ ;  /* 0x000000ff04ff79a7 */ /* 0x0001e20008100017 */
[----:B------:R-:W-:Y:S01]  /*5050*/  ISETP.GE.U32.AND P0, PT, R2, UR6, PT ;  /* 0x0000000602007c0c */ /* 0x000fe2000bf06070 */
[----:B------:R-:W-:-:S03]  /*5060*/  IMAD.MOV.U32 R5, RZ, RZ, -0x1 ;  /* 0xffffffffff057424 */ /* 0x000fc600078e00ff */
[----:B------:R-:W-:Y:S01]  /*5070*/  ISETP.GE.U32.AND.EX P0, PT, R3, UR7, PT, P0 ;  /* 0x0000000703007c0c */ /* 0x000fe2000bf06100 */
[----:B0-----:R-:W-:-:S12]  /*5080*/  IMAD.MOV.U32 R4, RZ, RZ, -0x1 ;  /* 0xffffffffff047424 */ /* 0x001fd800078e00ff */
[----:B------:R-:W-:Y:S05]  /*5090*/  @P0 BRA `(.L_x_102) ;  /* 0x0000000400600947 */ /* 0x000fea0003800000 */
[----:B------:R-:W0:Y:S01]  /*50a0*/  S2R R26, SR_CTAID.X ;  /* 0x00000000001a7919 */ /* 0x000e220000002500 */
[----:B--234-:R-:W2:Y:S01]  /*50b0*/  LDC.64 R20, c[0x0][0x628] ;  /* 0x00018a00ff147b82 */ /* 0x01cea20000000a00 */
[----:B------:R-:W-:Y:S01]  /*50c0*/  ULDC UR6, c[0x0][0x150] ;  /* 0x0000540000067ab9 */ /* 0x000fe20000000800 */
[----:B-1----:R-:W-:Y:S01]  /*50d0*/  IMAD.MOV.U32 R16, RZ, RZ, R2 ;  /* 0x000000ffff107224 */ /* 0x002fe200078e0002 */
[----:B------:R-:W1:Y:S01]  /*50e0*/  S2R R28, SR_CTAID.Y ;  /* 0x00000000001c7919 */ /* 0x000e620000002600 */
[----:B------:R-:W-:-:S04]  /*50f0*/  IMAD.MOV.U32 R17, RZ, RZ, R3 ;  /* 0x000000ffff117224 */ /* 0x000fc800078e0003 */
[----:B------:R-:W3:Y:S08]  /*5100*/  LDC R29, c[0x0][0x144] ;  /* 0x00005100ff1d7b82 */ /* 0x000ef00000000800 */
[----:B------:R-:W4:Y:S08]  /*5110*/  LDC R6, c[0x0][0x630] ;  /* 0x00018c00ff067b82 */ /* 0x000f300000000800 */
[----:B------:R-:W1:Y:S01]  /*5120*/  LDC.64 R24, c[0x0][0x620] ;  /* 0x00018800ff187b82 */ /* 0x000e620000000a00 */
[----:B--2---:R-:W-:-:S04]  /*5130*/  ISETP.NE.U32.AND P0, PT, R20, RZ, PT ;  /* 0x000000ff1400720c */ /* 0x004fc80003f05070 */
[----:B------:R-:W-:Y:S02]  /*5140*/  ISETP.NE.AND.EX P0, PT, R21, RZ, PT, P0 ;  /* 0x000000ff1500720c */ /* 0x000fe40003f05300 */
[----:B0-----:R-:W-:-:S05]  /*5150*/  I2FP.F32.U32 R4, R26 ;  /* 0x0000001a00047245 */ /* 0x001fca0000201000 */
[----:B------:R-:W-:-:S04]  /*5160*/  FMUL R4, R4, UR6 ;  /* 0x0000000604047c20 */ /* 0x000fc80008400000 */
[----:B------:R0:W2:Y:S02]  /*5170*/  F2I.U32.TRUNC.NTZ R27, R4 ;  /* 0x00000004001b7305 */ /* 0x0000a4000020f000 */
[----:B---34-:R-:W-:Y:S05]  /*5180*/  @!P0 BRA `(.L_x_103) ;  /* 0x0000000000288947 */ /* 0x018fea0003800000 */
[----:B------:R-:W3:Y:S02]  /*5190*/  LDC R5, c[0x0][0x634] ;  /* 0x00018d00ff057b82 */ /* 0x000ee40000000800 */
[----:B---3--:R-:W-:-:S05]  /*51a0*/  IADD3 R17, P0, R2, R5, RZ ;  /* 0x0000000502117210 */ /* 0x008fca0007f1e0ff */
[----:B------:R-:W-:-:S04]  /*51b0*/  IMAD.X R23, RZ, RZ, R3, P0 ;  /* 0x000000ffff177224 */ /* 0x000fc800000e0603 */
[----:B0-----:R-:W-:-:S04]  /*51c0*/  IMAD.WIDE.U32 R4, R23, R20, RZ ;  /* 0x0000001417047225 */ /* 0x001fc800078e00ff */
[----:B------:R-:W-:-:S04]  /*51d0*/  IMAD.WIDE.U32 R14, P0, R17, R21, R4 ;  /* 0x00000015110e7225 */ /* 0x000fc80007800004 */
[----:B------:R-:W-:-:S04]  /*51e0*/  IMAD.WIDE.U32 R4, R17, R20, RZ ;  /* 0x0000001411047225 */ /* 0x000fc800078e00ff */
[----:B------:R-:W-:Y:S01]  /*51f0*/  IMAD.X R17, RZ, RZ, RZ, P0 ;  /* 0x000000ffff117224 */ /* 0x000fe200000e06ff */
[----:B------:R-:W-:Y:S01]  /*5200*/  IADD3 RZ, P0, R5, R14, RZ ;  /* 0x0000000e05ff7210 */ /* 0x000fe20007f1e0ff */
[----:B------:R-:W-:-:S04]  /*5210*/  IMAD.MOV.U32 R16, RZ, RZ, R15 ;  /* 0x000000ffff107224 */ /* 0x000fc800078e000f */
[----:B------:R-:W-:-:S08]  /*5220*/  IMAD.WIDE.U32.X R16, R23, R21, R16, P0 ;  /* 0x0000001517107225 */ /* 0x000fd000000e0410 */
.L_x_103:
[-CC-:B------:R-:W-:Y:S01]  /*5230*/  SHF.R.U64 R22, R16, R6.reuse, R17.reuse ;  /* 0x0000000610167219 */ /* 0x180fe20000001211 */
[----:B------:R-:W3:Y:S01]  /*5240*/  LDC.64 R32, c[0x0][0x640] ;  /* 0x00019000ff207b82 */ /* 0x000ee20000000a00 */
[----:B0-----:R-:W-:Y:S01]  /*5250*/  SHF.R.U32.HI R4, RZ, R6, R17 ;  /* 0x00000006ff047219 */ /* 0x001fe20000011611 */
[----:B--2---:R-:W-:Y:S01]  /*5260*/  IMAD.MOV R27, RZ, RZ, -R27 ;  /* 0x000000ffff1b7224 */ /* 0x004fe200078e0a1b */
[----:B------:R-:W-:Y:S01]  /*5270*/  IADD3 R15, P0, RZ, -R22, RZ ;  /* 0x80000016ff0f7210 */ /* 0x000fe20007f1e0ff */
[----:B------:R-:W-:Y:S01]  /*5280*/  ULDC UR6, c[0x0][0x154] ;  /* 0x0000550000067ab9 */ /* 0x000fe20000000800 */
[----:B------:R-:W-:Y:S02]  /*5290*/  IMAD.MOV.U32 R17, RZ, RZ, 0x1 ;  /* 0x00000001ff117424 */ /* 0x000fe400078e00ff */
[----:B------:R-:W-:Y:S01]  /*52a0*/  IMAD R27, R29, R27, R26 ;  /* 0x0000001b1d1b7224 */ /* 0x000fe200078e021a */
[----:B------:R-:W0:Y:S01]  /*52b0*/  LDC R14, c[0x0][0x618] ;  /* 0x00018600ff0e7b82 */ /* 0x000e220000000800 */
[----:B------:R-:W-:-:S04]  /*52c0*/  IMAD.X R5, RZ, RZ, ~R4, P0 ;  /* 0x000000ffff057224 */ /* 0x000fc800000e0e04 */
[-C--:B-1----:R-:W-:Y:S02]  /*52d0*/  IMAD R6, R5, R24.reuse, RZ ;  /* 0x0000001805067224 */ /* 0x082fe400078e02ff */
[C---:B------:R-:W-:Y:S01]  /*52e0*/  IMAD.WIDE.U32 R4, R15.reuse, R24, R2 ;  /* 0x000000180f047225 */ /* 0x040fe200078e0002 */
[----:B------:R-:W1:Y:S03]  /*52f0*/  LDC R16, c[0x0][0x608] ;  /* 0x00018200ff107b82 */ /* 0x000e660000000800 */
[----:B------:R-:W-:Y:S01]  /*5300*/  IMAD R15, R15, R25, R6 ;  /* 0x000000190f0f7224 */ /* 0x000fe200078e0206 */
[----:B------:R-:W-:-:S03]  /*5310*/  I2FP.F32.U32 R6, R28 ;  /* 0x0000001c00067245 */ /* 0x000fc60000201000 */
[----:B------:R-:W-:Y:S01]  /*5320*/  IMAD.IADD R5, R5, 0x1, R15 ;  /* 0x0000000105057824 */ /* 0x000fe200078e020f */
[----:B------:R-:W2:Y:S01]  /*5330*/  LDC R30, c[0x0][0x658] ;  /* 0x00019600ff1e7b82 */ /* 0x000ea20000000800 */
[----:B---3--:R-:W-:Y:S01]  /*5340*/  ISETP.NE.U32.AND P0, PT, R32, RZ, PT ;  /* 0x000000ff2000720c */ /* 0x008fe20003f05070 */
[----:B------:R-:W-:-:S03]  /*5350*/  IMAD.MOV.U32 R15, RZ, RZ, -0x1 ;  /* 0xffffffffff0f7424 */ /* 0x000fc600078e00ff */
[----:B------:R-:W-:-:S03]  /*5360*/  ISETP.NE.AND.EX P0, PT, R33, RZ, PT, P0 ;  /* 0x000000ff2100720c */ /* 0x000fc60003f05300 */
[----:B------:R-:W3:Y:S01]  /*5370*/  LDC R25, c[0x0][0x148] ;  /* 0x00005200ff197b82 */ /* 0x000ee20000000800 */
[-CC-:B0-----:R-:W-:Y:S02]  /*5380*/  SHF.R.U64 R20, R4, R14.reuse, R5.reuse ;  /* 0x0000000e04147219 */ /* 0x181fe40000001205 */
[----:B------:R-:W-:Y:S01]  /*5390*/  SHF.R.U32.HI R5, RZ, R14, R5 ;  /* 0x0000000eff057219 */ /* 0x000fe20000011605 */
[----:B------:R-:W-:-:S04]  /*53a0*/  FMUL R14, R6, UR6 ;  /* 0x00000006060e7c20 */ /* 0x000fc80008400000 */
[----:B------:R-:W0:Y:S01]  /*53b0*/  LDC R26, c[0x0][0x600] ;  /* 0x00018000ff1a7b82 */ /* 0x000e220000000800 */
[----:B------:R4:W0:Y:S01]  /*53c0*/  F2I.U32.TRUNC.NTZ R23, R14 ;  /* 0x0000000e00177305 */ /* 0x000822000020f000 */
[-CC-:B-1----:R-:W-:Y:S02]  /*53d0*/  SHF.R.U64 R6, R20, R16.reuse, R5.reuse ;  /* 0x0000001014067219 */ /* 0x182fe40000001205 */
[----:B------:R-:W-:-:S04]  /*53e0*/  SHF.R.U32.HI R5, RZ, R16, R5 ;  /* 0x00000010ff057219 */ /* 0x000fc80000011605 */
[----:B------:R-:W1:Y:S01]  /*53f0*/  LDC R31, c[0x0][0x648] ;  /* 0x00019200ff1f7b82 */ /* 0x000e620000000800 */
[-CC-:B--2---:R-:W-:Y:S02]  /*5400*/  SHF.R.U64 R24, R6, R30.reuse, R5.reuse ;  /* 0x0000001e06187219 */ /* 0x184fe40000001205 */
[-C--:B------:R-:W-:Y:S02]  /*5410*/  SHF.L.U32 R15, R15, R30.reuse, RZ ;  /* 0x0000001e0f0f7219 */ /* 0x080fe400000006ff */
[-C--:B------:R-:W-:Y:S01]  /*5420*/  SHF.R.U32.HI R5, RZ, R30.reuse, R5 ;  /* 0x0000001eff057219 */ /* 0x080fe20000011605 */
[----:B------:R-:W-:Y:S01]  /*5430*/  IMAD.MOV.U32 R4, RZ, RZ, R24 ;  /* 0x000000ffff047224 */ /* 0x000fe200078e0018 */
[----:B------:R-:W-:Y:S01]  /*5440*/  SHF.L.U32 R30, R17, R30, RZ ;  /* 0x0000001e111e7219 */ /* 0x000fe200000006ff */
[----:B------:R-:W2:Y:S01]  /*5450*/  LDC R34, c[0x0][0x638] ;  /* 0x00018e00ff227b82 */ /* 0x000ea20000000800 */
[----:B------:R-:W-:-:S07]  /*5460*/  LOP3.LUT R29, RZ, R15, RZ, 0x33, !PT ;  /* 0x0000000fff1d7212 */ /* 0x000fce00078e33ff */
[----:B------:R-:W0:Y:S01]  /*5470*/  LDC R35, c[0x0][0x610] ;  /* 0x00018400ff237b82 */ /* 0x000e220000000800 */
        /* <DEDUP_REMOVED lines=11> */
.L_x_104:
[----:B-1----:R-:W-:Y:S01]  /*5530*/  SHF.R.U64 R4, R4, R31, R5 ;  /* 0x0000001f04047219 */ /* 0x002fe20000001205 */
[----:B0-----:R-:W-:Y:S01]  /*5540*/  VIADD R17, R26, 0xffffffff ;  /* 0xffffffff1a117836 */ /* 0x001fe20000000000 */
[----:B------:R-:W-:Y:S01]  /*5550*/  LOP3.LUT R15, R6, R29, RZ, 0xc0, !PT ;  /* 0x0000001d060f7212 */ /* 0x000fe200078ec0ff */
[----:B------:R-:W-:Y:S02]  /*5560*/  IMAD.MOV R23, RZ, RZ, -R23 ;  /* 0x000000ffff177224 */ /* 0x000fe400078e0a17 */
[----:B------:R-:W-:Y:S02]  /*5570*/  IMAD.MOV R5, RZ, RZ, -R4 ;  /* 0x000000ffff057224 */ /* 0x000fe400078e0a04 */
[----:B------:R-:W-:Y:S01]  /*5580*/  IMAD R6, R30, R4, R15 ;  /* 0x000000041e067224 */ /* 0x000fe200078e020f */
[----:B------:R-:W-:Y:S01]  /*5590*/  LOP3.LUT R15, R20, R17, RZ, 0xc0, !PT ;  /* 0x00000011140f7212 */ /* 0x000fe200078ec0ff */
[----:B---3--:R-:W-:Y:S02]  /*55a0*/  @P4 IMAD R27, R25, R23, R28 ;  /* 0x00000017191b4224 */ /* 0x008fe400078e021c */
[----:B--2---:R-:W-:-:S02]  /*55b0*/  IMAD R4, R5, R34, R24 ;  /* 0x0000002205047224 */ /* 0x004fc400078e0218 */
[----:B------:R-:W-:Y:S02]  /*55c0*/  IMAD R6, R6, R35, R27 ;  /* 0x0000002306067224 */ /* 0x000fe400078e021b */
[----:B------:R-:W-:Y:S02]  /*55d0*/  IMAD R5, R4, R26, R15 ;  /* 0x0000001a04057224 */ /* 0x000fe400078e020f */
[----:B------:R-:W-:-:S03]  /*55e0*/  IMAD.MOV.U32 R14, RZ, RZ, 0x1 ;  /* 0x00000001ff0e7424 */ /* 0x000fc600078e00ff */
[----:B------:R-:W-:Y:S02]  /*55f0*/  SEL R4, R5, R6, !P4 ;  /* 0x0000000605047207 */ /* 0x000fe40006000000 */
[----:B------:R-:W-:Y:S01]  /*5600*/  SEL R6, R6, R5, !P4 ;  /* 0x0000000506067207 */ /* 0x000fe20006000000 */
[----:B------:R-:W-:-:S07]  /*5610*/  IMAD.MOV.U32 R5, RZ, RZ, R22 ;  /* 0x000000ffff057224 */ /* 0x000fce00078e0016 */
.L_x_102:
[----:B------:R-:W-:Y:S02]  /*5620*/  LOP3.LUT P0, RZ, R14, 0xff, RZ, 0xc0, !PT ;  /* 0x000000ff0eff7812 */ /* 0x000fe4000780c0ff */
[----:B------:R-:W-:-:S11]  /*5630*/  LOP3.LUT R87, R87, 0x1, RZ, 0x3c, !PT ;  /* 0x0000000157577812 */ /* 0x000fd600078e3cff */
[----:B------:R-:W-:Y:S05]  /*5640*/  @P0 BRA `(.L_x_105) ;  /* 0xffffffbc008c0947 */ /* 0x000fea000383ffff */
[----:B------:R-:W-:Y:S05]  /*5650*/  EXIT ;  /* 0x000000000000794d */ /* 0x000fea0003800000 */
.L_x_13:
[----:B------:R-:W-:-:S08]  /*5660*/  ISETP.NE.AND P0, PT, R20, RZ, PT ;  /* 0x000000ff1400720c */ /* 0x000fd00003f05270 */
[----:B-----5:R-:W0:-:S00]  /*5670*/  USETMAXREG.DEALLOC.CTAPOOL 0x28 ;  /* 0x00000028000079c8 */ /* 0x020e0000080e0500 */
[----:B------:R-:W-:Y:S05]  /*5680*/  @P0 EXIT ;  /* 0x000000000000094d */ /* 0x000fea0003800000 */
[----:B0-----:R-:W-:Y:S01]  /*5690*/  LOP3.LUT P0, RZ, R16, 0xff, RZ, 0xc0, !PT ;  /* 0x000000ff10ff7812 */ /* 0x001fe2000780c0ff */
[----:B------:R-:W-:Y:S02]  /*56a0*/  IMAD.MOV.U32 R12, RZ, RZ, 0x1 ;  /* 0x00000001ff0c7424 */ /* 0x000fe400078e00ff */
[----:B------:R-:W-:-:S10]  /*56b0*/  IMAD.MOV.U32 R15, RZ, RZ, RZ ;  /* 0x000000ffff0f7224 */ /* 0x000fd400078e00ff */
[----:B------:R-:W-:Y:S05]  /*56c0*/  @!P0 BRA `(.L_x_106) ;  /* 0x0000000c00008947 */ /* 0x000fea0003800000 */
[----:B------:R-:W-:Y:S01]  /*56d0*/  LOP3.LUT P0, RZ, R11, 0x1f, RZ, 0xc0, !PT ;  /* 0x0000001f0bff7812 */ /* 0x000fe2000780c0ff */
[----:B------:R-:W-:Y:S01]  /*56e0*/  ULDC UR5, c[0x0][0x658] ;  /* 0x0001960000057ab9 */ /* 0x000fe20000000800 */
[----:B------:R-:W-:Y:S01]  /*56f0*/  UMOV UR6, 0xffffffff ;  /* 0xffffffff00067882 */ /* 0x000fe20000000000 */
[----:B------:R-:W-:Y:S01]  /*5700*/  BSSY B0, `(.L_x_106) ;  /* 0x00000bc000007945 */ /* 0x000fe20003800000 */
[----:B------:R-:W-:Y:S01]  /*5710*/  USHF.L.U32 UR6, UR6, UR5, URZ ;  /* 0x0000000506067299 */ /* 0x000fe2000800063f */
[C---:B------:R-:W-:Y:S01]  /*5720*/  ISETP.NE.AND P2, PT, R10.reuse, RZ, PT ;  /* 0x000000ff0a00720c */ /* 0x040fe20003f45270 */
[----:B------:R-:W-:Y:S01]  /*5730*/  IMAD.MOV.U32 R14, RZ, RZ, 0x1 ;  /* 0x00000001ff0e7424 */ /* 0x000fe200078e00ff */
[----:B------:R-:W-:Y:S01]  /*5740*/  ISETP.NE.OR P0, PT, R10, RZ, !P0 ;  /* 0x000000ff0a00720c */ /* 0x000fe20004705670 */
[----:B------:R-:W-:Y:S01]  /*5750*/  IMAD.MOV.U32 R12, RZ, RZ, 0x1 ;  /* 0x00000001ff0c7424 */ /* 0x000fe200078e00ff */
[----:B------:R-:W-:Y:S01]  /*5760*/  LOP3.LUT R13, R7, 0x2, RZ, 0xfc, !PT ;  /* 0x00000002070d7812 */ /* 0x000fe200078efcff */
[----:B------:R-:W-:Y:S01]  /*5770*/  IMAD.MOV.U32 R15, RZ, RZ, RZ ;  /* 0x000000ffff0f7224 */ /* 0x000fe200078e00ff */
[----:B------:R-:W-:Y:S01]  /*5780*/  ULDC UR4, c[0x0][0x600] ;  /* 0x0001800000047ab9 */ /* 0x000fe20000000800 */
[----:B------:R-:W-:Y:S01]  /*5790*/  UMOV UR7, 0x1 ;  /* 0x0000000100077882 */ /* 0x000fe20000000000 */
[----:B------:R-:W-:-:S02]  /*57a0*/  UIADD3 UR22, UR13, 0x1, URZ ;  /* 0x000000010d167890 */ /* 0x000fc4000fffe03f */
[----:B------:R-:W-:Y:S02]  /*57b0*/  UIADD3 UR16, UR4, -0x1, URZ ;  /* 0xffffffff04107890 */ /* 0x000fe4000fffe03f */
[----:B------:R-:W-:Y:S02]  /*57c0*/  USHF.L.U32 UR18, UR7, UR5, URZ ;  /* 0x0000000507127299 */ /* 0x000fe4000800063f */
[----:B------:R-:W-:Y:S01]  /*57d0*/  ULOP3.LUT UR17, URZ, UR6, URZ, 0x33, !UPT ;  /* 0x000000063f117292 */ /* 0x000fe2000f8e333f */
[----:B------:R-:W-:-:S11]  /*57e0*/  ULDC.64 UR20, c[0x0][0x198] ;  /* 0x0000660000147ab9 */ /* 0x000fd60000000a00 */
.L_x_118:
[----:B------:R-:W-:-:S03]  /*57f0*/  UMOV UR4, 0xffffffff ;  /* 0xffffffff00047882 */ /* 0x000fc60000000000 */
[----:B------:R-:W-:Y:S05]  /*5800*/  BRA.DIV UR4, `(.L_x_107) ;  /* 0x0000000e04f47947 */ /* 0x000fea000b800000 */
[----:B------:R-:W-:-:S13]  /*5810*/  ELECT P1, URZ, PT ;  /* 0x00000000003f782f */ /* 0x000fda0003820000 */
.L_x_132:
[----:B------:R-:W0:Y:S01]  /*5820*/  LDC R10, c[0x0][0x28c] ;  /* 0x0000a300ff0a7b82 */ /* 0x000e220000000800 */
[----:B------:R-:W-:Y:S01]  /*5830*/  BSSY B1, `(.L_x_108) ;  /* 0x0000035000017945 */ /* 0x000fe20003800000 */
[----:B0-----:R-:W-:-:S13]  /*5840*/  ISETP.LT.OR P1, PT, R10, 0x1, !P1 ;  /* 0x000000010a00780c */ /* 0x001fda0004f21670 */
[----:B------:R-:W-:Y:S05]  /*5850*/  @P1 BRA `(.L_x_109) ;  /* 0x0000000000c81947 */ /* 0x000fea0003800000 */
[----:B------:R-:W-:Y:S02]  /*5860*/  IMAD.SHL.U32 R16, R4, 0x40, RZ ;  /* 0x0000004004107824 */ /* 0x000fe400078e00ff */
[----:B------:R-:W-:Y:S02]  /*5870*/  IMAD.SHL.U32 R17, R6, 0x40, RZ ;  /* 0x0000004006117824 */ /* 0x000fe400078e00ff */
[----:B------:R-:W-:Y:S02]  /*5880*/  IMAD.MOV.U32 R18, RZ, RZ, RZ ;  /* 0x000000ffff127224 */ /* 0x000fe400078e00ff */
[----:B------:R-:W-:Y:S02]  /*5890*/  IMAD.U32 R20, RZ, RZ, UR22 ;  /* 0x00000016ff147e24 */ /* 0x000fe4000f8e00ff */
[----:B------:R-:W-:Y:S02]  /*58a0*/  IMAD.MOV.U32 R4, RZ, RZ, R12 ;  /* 0x000000ffff047224 */ /* 0x000fe400078e000c */
[----:B------:R-:W-:-:S07]  /*58b0*/  IMAD.MOV.U32 R6, RZ, RZ, R15 ;  /* 0x000000ffff067224 */ /* 0x000fce00078e000f */
.L_x_113:
[----:B------:R-:W0:Y:S01]  /*58c0*/  S2R R11, SR_CgaCtaId ;  /* 0x00000000000b7919 */ /* 0x000e220000008800 */
[----:B------:R-:W-:-:S04]  /*58d0*/  MOV R10, 0x400 ;  /* 0x00000400000a7802 */ /* 0x000fc80000000f00 */
[----:B0-----:R-:W-:Y:S02]  /*58e0*/  LEA R21, R11, R10, 0x18 ;  /* 0x0000000a0b157211 */ /* 0x001fe400078ec0ff */
[----:B------:R-:W-:Y:S01]  /*58f0*/  SHF.L.U32 R10, R4, 0x1f, RZ ;  /* 0x0000001f040a7819 */ /* 0x000fe200000006ff */
[----:B------:R-:W0:Y:S02]  /*5900*/  @!P2 LDC R11, c[0x0][0x500] ;  /* 0x00014000ff0bab82 */ /* 0x000e240000000800 */
[----:B------:R-:W-:-:S04]  /*5910*/  IMAD R19, R6, 0x8, R21 ;  /* 0x0000000806137824 */ /* 0x000fc800078e0215 */
[----:B------:R-:W1:Y:S02]  /*5920*/  SYNCS.PHASECHK.TRANS64.TRYWAIT P1, [R19+URZ+0x28], R10 ;  /* 0x0000280a130075a7 */ /* 0x000e64000802017f */
[----:B-1----:R-:W-:Y:S05]  /*5930*/  @!P1 BRA `(.L_x_110) ;  /* 0x0000000c00c89947 */ /* 0x002fea0003800000 */
.L_x_133:
[----:B-1----:R-:W-:Y:S01]  /*5940*/  PRMT R10, R13, 0x9910, RZ ;  /* 0x000099100d0a7816 */ /* 0x002fe200000000ff */
[----:B0-----:R0:W-:Y:S03]  /*5950*/  @!P2 SYNCS.ARRIVE.TRANS64 RZ, [R19+URZ], R11 ;  /* 0x0000000b13ffa9a7 */ /* 0x0011e6000800003f */
[----:B------:R-:W-:-:S13]  /*5960*/  ISETP.NE.AND P1, PT, R10, 0x2, PT ;  /* 0x000000020a00780c */ /* 0x000fda0003f25270 */
[----:B0-----:R-:W-:Y:S05]  /*5970*/  @P1 BRA `(.L_x_111) ;  /* 0x0000000000041947 */ /* 0x001fea0003800000 */
[----:B------:R-:W-:Y:S01]  /*5980*/  BPT.TRAP 0x1 ;  /* 0x000000040000795c */ /* 0x000fe20000300000 */
.L_x_111:
[----:B------:R-:W-:Y:S05]  /*5990*/  @P0 BRA `(.L_x_112) ;  /* 0x0000000000040947 */ /* 0x000fea0003800000 */
[----:B------:R-:W-:Y:S01]  /*59a0*/  BPT.TRAP 0x1 ;  /* 0x000000040000795c */ /* 0x000fe20000300000 */
.L_x_112:
[----:B------:R-:W-:Y:S01]  /*59b0*/  IMAD R21, R6, 0x2000, R21 ;  /* 0x0000200006157824 */ /* 0x000fe200078e0215 */
[----:B------:R-:W-:Y:S01]  /*59c0*/  R2UR UR9, R19 ;  /* 0x00000000130972ca */ /* 0x000fe200000e0000 */
[----:B------:R-:W-:Y:S01]  /*59d0*/  VIADD R20, R20, 0xffffffff ;  /* 0xffffffff14147836 */ /* 0x000fe20000000000 */
[----:B------:R-:W-:Y:S01]  /*59e0*/  UIADD3 UR4, UP0, UR20, 0xf0, URZ ;  /* 0x000000f014047890 */ /* 0x000fe2000ff1e03f */
[----:B------:R-:W-:Y:S01]  /*59f0*/  R2UR UR11, R17 ;  /* 0x00000000110b72ca */ /* 0x000fe200000e0000 */
[----:B------:R-:W-:Y:S01]  /*5a00*/  UIADD3 UR24, UP1, UR20, 0x1f0, URZ ;  /* 0x000001f014187890 */ /* 0x000fe2000ff3e03f */
[----:B------:R-:W-:Y:S01]  /*5a10*/  R2UR UR8, R21 ;  /* 0x00000000150872ca */ /* 0x000fe200000e0000 */
[----:B------:R-:W-:Y:S01]  /*5a20*/  UIADD3.X UR5, URZ, UR21, URZ, UP0, !UPT ;  /* 0x000000153f057290 */ /* 0x000fe200087fe43f */
[----:B------:R-:W-:Y:S01]  /*5a30*/  R2UR UR10, R18 ;  /* 0x00000000120a72ca */ /* 0x000fe200000e0000 */
[----:B------:R-:W-:Y:S01]  /*5a40*/  VIADD R6, R6, 0x1 ;  /* 0x0000000106067836 */ /* 0x000fe20000000000 */
[----:B------:R-:W-:Y:S01]  /*5a50*/  R2UR UR12, R5 ;  /* 0x00000000050c72ca */ /* 0x000fe200000e0000 */
[----:B------:R-:W-:Y:S01]  /*5a60*/  UIADD3.X UR25, URZ, UR21, URZ, UP1, !UPT ;  /* 0x000000153f197290 */ /* 0x000fe20008ffe43f */
[----:B------:R-:W-:Y:S01]  /*5a70*/  R2UR UR19, R16 ;  /* 0x00000000101372ca */ /* 0x000fe200000e0000 */
[----:B------:R-:W-:Y:S01]  /*5a80*/  UMOV UR6, 0x0 ;  /* 0x0000000000067882 */ /* 0x000fe20000000000 */
[----:B------:R-:W-:Y:S01]  /*5a90*/  ISETP.GT.AND P3, PT, R20, 0x1, PT ;  /* 0x000000011400780c */ /* 0x000fe20003f64270 */
[----:B------:R-:W-:Y:S01]  /*5aa0*/  UMOV UR7, 0x10000000 ;  /* 0x1000000000077882 */ /* 0x000fe20000000000 */
[----:B------:R-:W-:Y:S01]  /*5ab0*/  ISETP.NE.AND P1, PT, R6, 0x5, PT ;  /* 0x000000050600780c */ /* 0x000fe20003f25270 */
[----:B------:R-:W-:-:S02]  /*5ac0*/  VIADD R18, R18, 0x80 ;  /* 0x0000008012127836 */ /* 0x000fc40000000000 */
[----:B------:R-:W-:Y:S01]  /*5ad0*/  UIADD3 UR14, UR8, 0x180, URZ ;  /* 0x00000180080e7890 */ /* 0x000fe2000fffe03f */
[----:B------:R-:W-:Y:S01]  /*5ae0*/  SEL R11, RZ, 0x1, P1 ;  /* 0x00000001ff0b7807 */ /* 0x000fe20000800000 */
[----:B------:R-:W-:Y:S01]  /*5af0*/  UIADD3 UR15, UR8, 0xa180, URZ ;  /* 0x0000a180080f7890 */ /* 0x000fe2000fffe03f */
[----:B------:R-:W-:Y:S02]  /*5b00*/  SEL R6, R6, RZ, P1 ;  /* 0x000000ff06067207 */ /* 0x000fe40000800000 */
[----:B------:R-:W-:Y:S02]  /*5b10*/  LOP3.LUT R4, R4, R11, RZ, 0x3c, !PT ;  /* 0x0000000b04047212 */ /* 0x000fe400078e3cff */
[----:B------:R-:W-:Y:S02]  /*5b20*/  UMOV UR8, UR14 ;  /* 0x0000000e00087c82 */ /* 0x000fe40008000000 */
[----:B------:R0:W-:Y:S02]  /*5b30*/  UTMALDG.3D [UR8], [UR4], desc[UR6] ;  /* 0x00000608040075b4 */ /* 0x0001e40008011000 */
[----:B0-----:R-:W-:Y:S01]  /*5b40*/  UMOV UR8, UR15 ;  /* 0x0000000f00087c82 */ /* 0x001fe20008000000 */
[----:B------:R-:W-:-:S02]  /*5b50*/  UMOV UR11, UR19 ;  /* 0x00000013000b7c82 */ /* 0x000fc40008000000 */
[----:B------:R0:W-:Y:S02]  /*5b60*/  UTMALDG.3D [UR8], [UR24], desc[UR6] ;  /* 0x00000608180075b4 */ /* 0x0001e40008011000 */
[----:B0-----:R-:W-:Y:S05]  /*5b70*/  @P3 BRA `(.L_x_113) ;  /* 0xfffffffc00503947 */ /* 0x001fea000383ffff */
.L_x_109:
[----:B------:R-:W-:Y:S05]  /*5b80*/  BSYNC B1 ;  /* 0x0000000000017941 */ /* 0x000fea0003800000 */
.L_x_108:
[----:B------:R-:W-:Y:S01]  /*5b90*/  LOP3.LUT P5, RZ, R14, 0xff, RZ, 0xc0, !PT ;  /* 0x000000ff0eff7812 */ /* 0x000fe200078ac0ff */
[----:B------:R-:W-:Y:S01]  /*5ba0*/  VIADD R6, R15, UR13 ;  /* 0x0000000d0f067c36 */ /* 0x000fe20008000000 */
[----:B------:R-:W-:Y:S01]  /*5bb0*/  ULDC.64 UR4, c[0x0][0x650] ;  /* 0x0001940000047ab9 */ /* 0x000fe20000000a00 */
[----:B------:R-:W-:Y:S01]  /*5bc0*/  IMAD.U32 R11, RZ, RZ, UR13 ;  /* 0x0000000dff0b7e24 */ /* 0x000fe2000f8e00ff */
[----:B------:R-:W-:Y:S01]  /*5bd0*/  UISETP.GE.U32.AND UP0, UPT, UR13, 0x5, UPT ;  /* 0x000000050d00788c */ /* 0x000fe2000bf06070 */
[----:B------:R-:W-:Y:S01]  /*5be0*/  BSSY B1, `(.L_x_114) ;  /* 0x000006b000017945 */ /* 0x000fe20003800000 */
[----:B------:R-:W-:Y:S02]  /*5bf0*/  ISETP.GT.U32.AND P1, PT, R6, 0x4, PT ;  /* 0x000000040600780c */ /* 0x000fe40003f24070 */
[----:B------:R-:W-:Y:S02]  /*5c00*/  PRMT R14, RZ, 0x7610, R14 ;  /* 0x00007610ff0e7816 */ /* 0x000fe4000000000e */
[----:B------:R-:W-:-:S02]  /*5c10*/  ISETP.LT.U32.AND P1, PT, R11, 0x5, P1 ;  /* 0x000000050b00780c */ /* 0x000fc40000f21070 */
[----:B------:R-:W-:Y:S01]  /*5c20*/  PLOP3.LUT P3, PT, PT, PT, UP0, 0x80, 0x0 ;  /* 0x000000000000781c */ /* 0x000fe20003f6f008 */
[----:B------:R-:W0:Y:S01]  /*5c30*/  @P5 S2R R5, SR_CgaCtaId ;  /* 0x0000000000055919 */ /* 0x000e220000008800 */
[----:B------:R-:W-:-:S04]  /*5c40*/  @P5 MOV R4, 0x400 ;  /* 0x0000040000045802 */ /* 0x000fc80000000f00 */
[----:B0-----:R-:W-:Y:S01]  /*5c50*/  @P5 LEA R10, R5, R4, 0x18 ;  /* 0x00000004050a5211 */ /* 0x001fe200078ec0ff */
[----:B------:R-:W-:-:S03]  /*5c60*/  IMAD.WIDE.U32 R4, R6, -0x33333333, RZ ;  /* 0xcccccccd06047825 */ /* 0x000fc600078e00ff */
[----:B------:R0:W-:Y:S01]  /*5c70*/  @P5 SYNCS.ARRIVE.TRANS64.A1T0 RZ, [R10+URZ+0x88], RZ ;  /* 0x000088ff0aff59a7 */ /* 0x0001e2000810003f */
[----:B------:R-:W-:Y:S01]  /*5c80*/  IADD3 R2, P5, R2, R8, RZ ;  /* 0x0000000802027210 */ /* 0x000fe20007fbe0ff */
[----:B------:R-:W-:Y:S01]  /*5c90*/  IMAD.MOV.U32 R4, RZ, RZ, -0x1 ;  /* 0xffffffffff047424 */ /* 0x000fe200078e00ff */
[----:B------:R-:W-:Y:S02]  /*5ca0*/  SHF.R.U32.HI R11, RZ, 0x2, R5 ;  /* 0x00000002ff0b7819 */ /* 0x000fe40000011605 */
[----:B------:R-:W-:Y:S01]  /*5cb0*/  SEL R5, RZ, 0x1, !P1 ;  /* 0x00000001ff057807 */ /* 0x000fe20004800000 */
[----:B------:R-:W-:Y:S01]  /*5cc0*/  IMAD.X R3, R3, 0x1, R0, P5 ;  /* 0x0000000103037824 */ /* 0x000fe200028e0600 */
[----:B------:R-:W-:Y:S01]  /*5cd0*/  ISETP.GE.U32.AND P1, PT, R2, UR4, PT ;  /* 0x0000000402007c0c */ /* 0x000fe2000bf26070 */
[----:B------:R-:W-:Y:S01]  /*5ce0*/  IMAD R15, R11, -0x5, R6 ;  /* 0xfffffffb0b0f7824 */ /* 0x000fe200078e0206 */
[----:B------:R-:W-:Y:S01]  /*5cf0*/  LOP3.LUT R12, R12, R5, RZ, 0x3c, !PT ;  /* 0x000000050c0c7212 */ /* 0x000fe200078e3cff */
[----:B------:R-:W-:Y:S01]  /*5d00*/  IMAD.MOV.U32 R6, RZ, RZ, -0x1 ;  /* 0xffffffffff067424 */ /* 0x000fe200078e00ff */
[----:B------:R-:W-:Y:S01]  /*5d10*/  ISETP.GE.U32.AND.EX P1, PT, R3, UR5, PT, P1 ;  /* 0x0000000503007c0c */ /* 0x000fe2000bf26110 */
[----:B------:R-:W-:Y:S01]  /*5d20*/  IMAD.MOV.U32 R5, RZ, RZ, -0x1 ;  /* 0xffffffffff057424 */ /* 0x000fe200078e00ff */
[----:B------:R-:W-:-:S02]  /*5d30*/  @P3 LOP3.LUT R12, R12, 0x1, R11, 0x78, !PT ;  /* 0x000000010c0c3812 */ /* 0x000fc400078e780b */
[----:B0-----:R-:W-:-:S09]  /*5d40*/  PRMT R10, RZ, 0x7610, R10 ;  /* 0x00007610ff0a7816 */ /* 0x001fd2000000000a */
[----:B------:R-:W-:Y:S05]  /*5d50*/  @P1 BRA `(.L_x_115) ;  /* 0x00000004004c1947 */ /* 0x000fea0003800000 */
[----:B------:R-:W0:Y:S01]  /*5d60*/  S2R R17, SR_CTAID.X ;  /* 0x0000000000117919 */ /* 0x000e220000002500 */
[----:B------:R-:W-:Y:S01]  /*5d70*/  ULDC.64 UR4, c[0x0][0x628] ;  /* 0x00018a0000047ab9 */ /* 0x000fe20000000a00 */
[----:B------:R-:W1:Y:S01]  /*5d80*/  LDC R18, c[0x0][0x144] ;  /* 0x00005100ff127b82 */ /* 0x000e620000000800 */
[----:B------:R-:W-:Y:S01]  /*5d90*/  ISETP.NE.U32.AND P1, PT, RZ, UR4, PT ;  /* 0x00000004ff007c0c */ /* 0x000fe2000bf25070 */
[----:B------:R-:W2:Y:S01]  /*5da0*/  S2R R6, SR_CTAID.Y ;  /* 0x0000000000067919 */ /* 0x000ea20000002600 */
[----:B------:R-:W-:Y:S01]  /*5db0*/  ULDC UR6, c[0x0][0x150] ;  /* 0x0000540000067ab9 */ /* 0x000fe20000000800 */
[----:B------:R-:W-:Y:S01]  /*5dc0*/  ULDC UR7, c[0x0][0x630] ;  /* 0x00018c0000077ab9 */ /* 0x000fe20000000800 */
[----:B------:R-:W-:Y:S01]  /*5dd0*/  ISETP.NE.AND.EX P1, PT, RZ, UR5, PT, P1 ;  /* 0x00000005ff007c0c */ /* 0x000fe2000bf25310 */
[----:B------:R-:W-:Y:S01]  /*5de0*/  IMAD.MOV.U32 R4, RZ, RZ, R2 ;  /* 0x000000ffff047224 */ /* 0x000fe200078e0002 */
[----:B0-----:R-:W-:-:S05]  /*5df0*/  I2FP.F32.U32 R5, R17 ;  /* 0x0000001100057245 */ /* 0x001fca0000201000 */
[----:B------:R-:W-:Y:S01]  /*5e00*/  FMUL R20, R5, UR6 ;  /* 0x0000000605147c20 */ /* 0x000fe20008400000 */
[----:B------:R-:W-:-:S05]  /*5e10*/  IMAD.MOV.U32 R5, RZ, RZ, R3 ;  /* 0x000000ffff057224 */ /* 0x000fca00078e0003 */
[----:B--2---:R-:W-:Y:S05]  /*5e20*/  @!P1 BRA `(.L_x_116) ;  /* 0x0000000000289947 */ /* 0x004fea0003800000 */
[----:B------:R-:W-:Y:S02]  /*5e30*/  ULDC UR6, c[0x0][0x634] ;  /* 0x00018d0000067ab9 */ /* 0x000fe40000000800 */
[----:B------:R-:W-:-:S05]  /*5e40*/  IADD3 R5, P1, R2, UR6, RZ ;  /* 0x0000000602057c10 */ /* 0x000fca000ff3e0ff */
[----:B------:R-:W-:-:S04]  /*5e50*/  IMAD.X R19, RZ, RZ, R3, P1 ;  /* 0x000000ffff137224 */ /* 0x000fc800008e0603 */
[----:B------:R-:W-:-:S04]  /*5e60*/  IMAD.WIDE.U32 R10, R19, UR4, RZ ;  /* 0x00000004130a7c25 */ /* 0x000fc8000f8e00ff */
[----:B------:R-:W-:-:S04]  /*5e70*/  IMAD.WIDE.U32 R10, P1, R5, UR5, R10 ;  /* 0x00000005050a7c25 */ /* 0x000fc8000f82000a */
[----:B------:R-:W-:-:S04]  /*5e80*/  IMAD.WIDE.U32 R4, R5, UR4, RZ ;  /* 0x0000000405047c25 */ /* 0x000fc8000f8e00ff */
[----:B------:R-:W-:Y:S01]  /*5e90*/  IMAD.MOV.U32 R4, RZ, RZ, R11 ;  /* 0x000000ffff047224 */ /* 0x000fe200078e000b */
[----:B------:R-:W-:Y:S01]  /*5ea0*/  IADD3 RZ, P3, R5, R10, RZ ;  /* 0x0000000a05ff7210 */ /* 0x000fe20007f7e0ff */
[----:B------:R-:W-:-:S04]  /*5eb0*/  IMAD.X R5, RZ, RZ, RZ, P1 ;  /* 0x000000ffff057224 */ /* 0x000fc800008e06ff */
[----:B------:R-:W-:-:S08]  /*5ec0*/  IMAD.WIDE.U32.X R4, R19, UR5, R4, P3 ;  /* 0x0000000513047c25 */ /* 0x000fd000098e0404 */
.L_x_116:
[--C-:B------:R-:W-:Y:S01]  /*5ed0*/  SHF.R.U64 R16, R4, UR7, R5.reuse ;  /* 0x0000000704107c19 */ /* 0x100fe20008001205 */
[----:B------:R-:W0:Y:S01]  /*5ee0*/  F2I.U32.TRUNC.NTZ R20, R20 ;  /* 0x0000001400147305 */ /* 0x000e22000020f000 */
[----:B------:R-:W-:Y:S01]  /*5ef0*/  SHF.R.U32.HI R4, RZ, UR7, R5 ;  /* 0x00000007ff047c19 */ /* 0x000fe20008011605 */
[----:B------:R-:W-:Y:S01]  /*5f00*/  ULDC.64 UR4, c[0x0][0x620] ;  /* 0x0001880000047ab9 */ /* 0x000fe20000000a00 */
[----:B------:R-:W-:Y:S01]  /*5f10*/  IADD3 R11, P1, RZ, -R16, RZ ;  /* 0x80000010ff0b7210 */ /* 0x000fe20007f3e0ff */
[----:B------:R-:W-:Y:S01]  /*5f20*/  ULDC.64 UR6, c[0x0][0x640] ;  /* 0x0001900000067ab9 */ /* 0x000fe20000000a00 */
[----:B------:R-:W2:Y:S03]  /*5f30*/  LDC R21, c[0x0][0x148] ;  /* 0x00005200ff157b82 */ /* 0x000ea60000000800 */
[----:B------:R-:W-:Y:S01]  /*5f40*/  IMAD.X R4, RZ, RZ, ~R4, P1 ;  /* 0x000000ffff047224 */ /* 0x000fe200008e0e04 */
[----:B------:R-:W-:-:S03]  /*5f50*/  ISETP.NE.U32.AND P1, PT, RZ, UR6, PT ;  /* 0x00000006ff007c0c */ /* 0x000fc6000bf25070 */
[----:B------:R-:W-:Y:S01]  /*5f60*/  IMAD R10, R4, UR4, RZ ;  /* 0x00000004040a7c24 */ /* 0x000fe2000f8e02ff */
[----:B------:R-:W-:Y:S01]  /*5f70*/  ISETP.NE.AND.EX P1, PT, RZ, UR7, PT, P1 ;  /* 0x00000007ff007c0c */ /* 0x000fe2000bf25310 */
[----:B------:R-:W-:Y:S01]  /*5f80*/  IMAD.WIDE.U32 R4, R11, UR4, R2 ;  /* 0x000000040b047c25 */ /* 0x000fe2000f8e0002 */
[----:B------:R-:W-:-:S03]  /*5f90*/  ULDC UR4, c[0x0][0x618] ;  /* 0x0001860000047ab9 */ /* 0x000fc60000000800 */
[----:B------:R-:W-:Y:S01]  /*5fa0*/  IMAD R11, R11, UR5, R10 ;  /* 0x000000050b0b7c24 */ /* 0x000fe2000f8e020a */
[----:B------:R-:W-:Y:S01]  /*5fb0*/  ULDC UR5, c[0x0][0x154] ;  /* 0x0000550000057ab9 */ /* 0x000fe20000000800 */
[----:B0-----:R-:W-:Y:S02]  /*5fc0*/  IMAD.MOV R10, RZ, RZ, -R20 ;  /* 0x000000ffff0a7224 */ /* 0x001fe400078e0a14 */
[----:B------:R-:W-:Y:S02]  /*5fd0*/  IMAD.IADD R5, R5, 0x1, R11 ;  /* 0x0000000105057824 */ /* 0x000fe400078e020b */
[----:B-1----:R-:W-:Y:S01]  /*5fe0*/  IMAD R17, R18, R10, R17 ;  /* 0x0000000a12117224 */ /* 0x002fe200078e0211 */
[----:B------:R-:W-:Y:S02]  /*5ff0*/  I2FP.F32.U32 R10, R6 ;  /* 0x00000006000a7245 */ /* 0x000fe40000201000 */
[--C-:B------:R-:W-:Y:S02]  /*6000*/  SHF.R.U64 R18, R4, UR4, R5.reuse ;  /* 0x0000000404127c19 */ /* 0x100fe40008001205 */
[----:B------:R-:W-:Y:S01]  /*6010*/  SHF.R.U32.HI R5, RZ, UR4, R5 ;  /* 0x00000004ff057c19 */ /* 0x000fe20008011605 */
[----:B------:R-:W-:Y:S01]  /*6020*/  FMUL R10, R10, UR5 ;  /* 0x000000050a0a7c20 */ /* 0x000fe20008400000 */
[----:B------:R-:W-:-:S02]  /*6030*/  ULDC UR4, c[0x0][0x608] ;  /* 0x0001820000047ab9 */ /* 0x000fc40000000800 */
[--C-:B------:R-:W-:Y:S01]  /*6040*/  SHF.R.U64 R20, R18, UR4, R5.reuse ;  /* 0x0000000412147c19 */ /* 0x100fe20008001205 */
[----:B------:R0:W1:Y:S01]  /*6050*/  F2I.U32.TRUNC.NTZ R22, R10 ;  /* 0x0000000a00167305 */ /* 0x000062000020f000 */
[----:B------:R-:W-:Y:S01]  /*6060*/  SHF.R.U32.HI R5, RZ, UR4, R5 ;  /* 0x00000004ff057c19 */ /* 0x000fe20008011605 */
[----:B------:R-:W-:-:S03]  /*6070*/  ULDC UR4, c[0x0][0x658] ;  /* 0x0001960000047ab9 */ /* 0x000fc60000000800 */
[--C-:B------:R-:W-:Y:S02]  /*6080*/  SHF.R.U64 R19, R20, UR4, R5.reuse ;  /* 0x0000000414137c19 */ /* 0x100fe40008001205 */
[----:B------:R-:W-:-:S03]  /*6090*/  SHF.R.U32.HI R23, RZ, UR4, R5 ;  /* 0x00000004ff177c19 */ /* 0x000fc60008011605 */
[----:B------:R-:W-:Y:S02]  /*60a0*/  IMAD.MOV.U32 R4, RZ, RZ, R19 ;  /* 0x000000ffff047224 */ /* 0x000fe400078e0013 */
[----:B------:R-:W-:Y:S01]  /*60b0*/  IMAD.MOV.U32 R5, RZ, RZ, R23 ;  /* 0x000000ffff057224 */ /* 0x000fe200078e0017 */
[----:B0-----:R-:W-:Y:S06]  /*60c0*/  @!P1 BRA `(.L_x_117) ;  /* 0x0000000000289947 */ /* 0x001fec0003800000 */
        /* <DEDUP_REMOVED lines=10> */
.L_x_117:
[----:B------:R-:W-:Y:S01]  /*6170*/  ULDC UR4, c[0x0][0x648] ;  /* 0x0001920000047ab9 */ /* 0x000fe20000000800 */
[----:B-1----:R-:W-:Y:S01]  /*6180*/  IMAD.MOV R22, RZ, RZ, -R22 ;  /* 0x000000ffff167224 */ /* 0x002fe200078e0a16 */
[----:B------:R-:W-:Y:S01]  /*6190*/  SHF.R.U64 R5, R4, UR4, R5 ;  /* 0x0000000404057c19 */ /* 0x000fe20008001205 */
[----:B------:R-:W-:Y:S01]  /*61a0*/  ULDC UR4, c[0x0][0x638] ;  /* 0x00018e0000047ab9 */ /* 0x000fe20000000800 */
[----:B------:R-:W-:Y:S01]  /*61b0*/  LOP3.LUT R4, R20, UR17, RZ, 0xc0, !PT ;  /* 0x0000001114047c12 */ /* 0x000fe2000f8ec0ff */
[----:B--2---:R-:W-:Y:S01]  /*61c0*/  @P4 IMAD R17, R21, R22, R6 ;  /* 0x0000001615114224 */ /* 0x004fe200078e0206 */
[----:B------:R-:W-:Y:S01]  /*61d0*/  LOP3.LUT R18, R18, UR16, RZ, 0xc0, !PT ;  /* 0x0000001012127c12 */ /* 0x000fe2000f8ec0ff */
[----:B------:R-:W-:Y:S01]  /*61e0*/  IMAD.MOV R6, RZ, RZ, -R5 ;  /* 0x000000ffff067224 */ /* 0x000fe200078e0a05 */
[----:B------:R-:W-:Y:S01]  /*61f0*/  ULDC UR5, c[0x0][0x610] ;  /* 0x0001840000057ab9 */ /* 0x000fe20000000800 */
[----:B------:R-:W-:Y:S02]  /*6200*/  IMAD R4, R5, UR18, R4 ;  /* 0x0000001205047c24 */ /* 0x000fe4000f8e0204 */
[----:B------:R-:W-:Y:S01]  /*6210*/  IMAD R19, R6, UR4, R19 ;  /* 0x0000000406137c24 */ /* 0x000fe2000f8e0213 */
[----:B------:R-:W-:Y:S01]  /*6220*/  ULDC UR4, c[0x0][0x600] ;  /* 0x0001800000047ab9 */ /* 0x000fe20000000800 */
[----:B------:R-:W-:-:S02]  /*6230*/  IMAD R17, R4, UR5, R17 ;  /* 0x0000000504117c24 */ /* 0x000fc4000f8e0211 */
[----:B------:R-:W-:Y:S02]  /*6240*/  IMAD R6, R19, UR4, R18 ;  /* 0x0000000413067c24 */ /* 0x000fe4000f8e0212 */
[----:B------:R-:W-:Y:S02]  /*6250*/  IMAD.MOV.U32 R10, RZ, RZ, 0x1 ;  /* 0x00000001ff0a7424 */ /* 0x000fe400078e00ff */
[----:B------:R-:W-:Y:S01]  /*6260*/  IMAD.MOV.U32 R5, RZ, RZ, R16 ;  /* 0x000000ffff057224 */ /* 0x000fe200078e0010 */
[----:B------:R-:W-:Y:S02]  /*6270*/  SEL R4, R6, R17, !P4 ;  /* 0x0000001106047207 */ /* 0x000fe40006000000 */
[----:B------:R-:W-:-:S07]  /*6280*/  SEL R6, R17, R6, !P4 ;  /* 0x0000000611067207 */ /* 0x000fce0006000000 */
.L_x_115:
[----:B------:R-:W-:Y:S05]  /*6290*/  BSYNC B1 ;  /* 0x0000000000017941 */ /* 0x000fea0003800000 */
.L_x_114:
[----:B------:R-:W-:-:S13]  /*62a0*/  LOP3.LUT P1, RZ, R10, 0xff, RZ, 0xc0, !PT ;  /* 0x000000ff0aff7812 */ /* 0x000fda000782c0ff */
[----:B------:R-:W-:Y:S05]  /*62b0*/  @P1 BRA `(.L_x_118) ;  /* 0xfffffff4004c1947 */ /* 0x000fea000383ffff */
[----:B------:R-:W-:Y:S05]  /*62c0*/  BSYNC B0 ;  /* 0x0000000000007941 */ /* 0x000fea0003800000 */
.L_x_106:
[----:B------:R-:W-:-:S03]  /*62d0*/  UMOV UR4, 0xffffffff ;  /* 0xffffffff00047882 */ /* 0x000fc60000000000 */
[----:B------:R-:W-:Y:S05]  /*62e0*/  BRA.DIV UR4, `(.L_x_119) ;  /* 0x0000000604707947 */ /* 0x000fea000b800000 */
[----:B------:R-:W-:-:S13]  /*62f0*/  ELECT P0, URZ, PT ;  /* 0x00000000003f782f */ /* 0x000fda0003800000 */
.L_x_136:
[----:B------:R-:W-:Y:S04]  /*6300*/  BSSY B0, `(.L_x_120) ;  /* 0x0000034000007945 */ /* 0x000fe80003800000 */
[----:B------:R-:W-:Y:S05]  /*6310*/  @!P0 BRA `(.L_x_121) ;  /* 0x0000000000c88947 */ /* 0x000fea0003800000 */
[----:B------:R-:W-:-:S04]  /*6320*/  LOP3.LUT R7, R7, 0x2, RZ, 0xfc, !PT ;  /* 0x0000000207077812 */ /* 0x000fc800078efcff */
[----:B------:R-:W-:-:S13]  /*6330*/  ISETP.NE.AND P0, PT, R7, 0x3, PT ;  /* 0x000000030700780c */ /* 0x000fda0003f05270 */
[----:B------:R-:W-:Y:S05]  /*6340*/  @!P0 BRA `(.L_x_122) ;  /* 0x0000000000048947 */ /* 0x000fea0003800000 */
[----:B------:R-:W-:Y:S01]  /*6350*/  BPT.TRAP 0x1 ;  /* 0x000000040000795c */ /* 0x000fe20000300000 */
.L_x_122:
[----:B------:R-:W0:Y:S01]  /*6360*/  S2R R3, SR_CgaCtaId ;  /* 0x0000000000037919 */ /* 0x000e220000008800 */
[----:B------:R-:W-:Y:S02]  /*6370*/  MOV R0, 0x400 ;  /* 0x0000040000007802 */ /* 0x000fe40000000f00 */
[----:B------:R-:W-:Y:S02]  /*6380*/  SHF.L.U32 R2, R12, 0x1f, RZ ;  /* 0x0000001f0c027819 */ /* 0x000fe400000006ff */
[----:B0-----:R-:W-:-:S05]  /*6390*/  LEA R0, R3, R0, 0x18 ;  /* 0x0000000003007211 */ /* 0x001fca00078ec0ff */
[----:B------:R-:W-:-:S04]  /*63a0*/  VIADD R0, R0, 0x28 ;  /* 0x0000002800007836 */ /* 0x000fc80000000000 */
[C---:B------:R-:W-:Y:S02]  /*63b0*/  IMAD R5, R15.reuse, 0x8, R0 ;  /* 0x000000080f057824 */ /* 0x040fe400078e0200 */
[----:B------:R-:W-:Y:S02]  /*63c0*/  VIADD R15, R15, 0x1 ;  /* 0x000000010f0f7836 */ /* 0x000fe40000000000 */
[----:B------:R-:W0:Y:S03]  /*63d0*/  SYNCS.PHASECHK.TRANS64.TRYWAIT P0, [R5+URZ], R2 ;  /* 0x00000002050075a7 */ /* 0x000e26000800017f */
[----:B------:R-:W-:-:S04]  /*63e0*/  ISETP.NE.AND P1, PT, R15, 0x5, PT ;  /* 0x000000050f00780c */ /* 0x000fc80003f25270 */
[----:B------:R-:W-:Y:S02]  /*63f0*/  SEL R3, RZ, 0x1, P1 ;  /* 0x00000001ff037807 */ /* 0x000fe40000800000 */
[----:B------:R-:W-:Y:S02]  /*6400*/  SEL R15, R15, RZ, P1 ;  /* 0x000000ff0f0f7207 */ /* 0x000fe40000800000 */
[----:B------:R-:W-:-:S03]  /*6410*/  LOP3.LUT R12, R12, R3, RZ, 0x3c, !PT ;  /* 0x000000030c0c7212 */ /* 0x000fc600078e3cff */
[----:B------:R-:W-:Y:S01]  /*6420*/  IMAD R7, R15, 0x8, R0 ;  /* 0x000000080f077824 */ /* 0x000fe200078e0200 */
[----:B------:R-:W-:Y:S01]  /*6430*/  SHF.L.U32 R4, R12, 0x1f, RZ ;  /* 0x0000001f0c047819 */ /* 0x000fe200000006ff */
[----:B0-----:R-:W-:Y:S06]  /*6440*/  @!P0 BRA `(.L_x_123) ;  /* 0x00000004003c8947 */ /* 0x001fec0003800000 */
.L_x_137:
[----:B------:R-:W1:Y:S01]  /*6450*/  SYNCS.PHASECHK.TRANS64.TRYWAIT P0, [R7+URZ], R4 ;  /* 0x00000004070075a7 */ /* 0x000e62000800017f */
[----:B0-----:R-:W-:-:S05]  /*6460*/  VIADD R2, R15, 0x1 ;  /* 0x000000010f027836 */ /* 0x001fca0000000000 */
[----:B------:R-:W-:-:S04]  /*6470*/  ISETP.NE.AND P1, PT, R2, 0x5, PT ;  /* 0x000000050200780c */ /* 0x000fc80003f25270 */
[----:B------:R-:W-:Y:S02]  /*6480*/  SEL R3, RZ, 0x1, P1 ;  /* 0x00000001ff037807 */ /* 0x000fe40000800000 */
[----:B------:R-:W-:Y:S02]  /*6490*/  SEL R9, R2, RZ, P1 ;  /* 0x000000ff02097207 */ /* 0x000fe40000800000 */
[----:B------:R-:W-:-:S03]  /*64a0*/  LOP3.LUT R12, R12, R3, RZ, 0x3c, !PT ;  /* 0x000000030c0c7212 */ /* 0x000fc600078e3cff */
[----:B------:R-:W-:Y:S01]  /*64b0*/  IMAD R8, R9, 0x8, R0 ;  /* 0x0000000809087824 */ /* 0x000fe200078e0200 */
[----:B------:R-:W-:Y:S01]  /*64c0*/  SHF.L.U32 R5, R12, 0x1f, RZ ;  /* 0x0000001f0c057819 */ /* 0x000fe200000006ff */
[----:B-1----:R-:W-:Y:S06]  /*64d0*/  @!P0 BRA `(.L_x_124) ;  /* 0x00000004002c8947 */ /* 0x002fec0003800000 */
.L_x_138:
[----:B------:R-:W1:Y:S01]  /*64e0*/  SYNCS.PHASECHK.TRANS64.TRYWAIT P0, [R8+URZ], R5 ;  /* 0x00000005080075a7 */ /* 0x000e62000800017f */
[----:B------:R-:W-:-:S05]  /*64f0*/  VIADD R2, R9, 0x1 ;  /* 0x0000000109027836 */ /* 0x000fca0000000000 */
[----:B------:R-:W-:-:S04]  /*6500*/  ISETP.NE.AND P1, PT, R2, 0x5, PT ;  /* 0x000000050200780c */ /* 0x000fc80003f25270 */
[----:B------:R-:W-:Y:S02]  /*6510*/  SEL R3, RZ, 0x1, P1 ;  /* 0x00000001ff037807 */ /* 0x000fe40000800000 */
[----:B0-----:R-:W-:Y:S02]  /*6520*/  SEL R7, R2, RZ, P1 ;  /* 0x000000ff02077207 */ /* 0x001fe40000800000 */
[----:B------:R-:W-:-:S03]  /*6530*/  LOP3.LUT R9, R12, R3, RZ, 0x3c, !PT ;  /* 0x000000030c097212 */ /* 0x000fc600078e3cff */
[----:B------:R-:W-:Y:S01]  /*6540*/  IMAD R11, R7, 0x8, R0 ;  /* 0x00000008070b7824 */ /* 0x000fe200078e0200 */
[----:B------:R-:W-:Y:S01]  /*6550*/  SHF.L.U32 R6, R9, 0x1f, RZ ;  /* 0x0000001f09067819 */ /* 0x000fe200000006ff */
[----:B-1----:R-:W-:Y:S06]  /*6560*/  @!P0 BRA `(.L_x_125) ;  /* 0x00000004001c8947 */ /* 0x002fec0003800000 */
.L_x_139:
[----:B------:R-:W1:Y:S01]  /*6570*/  SYNCS.PHASECHK.TRANS64.TRYWAIT P0, [R11+URZ], R6 ;  /* 0x000000060b0075a7 */ /* 0x000e62000800017f */
[----:B------:R-:W-:-:S05]  /*6580*/  VIADD R2, R7, 0x1 ;  /* 0x0000000107027836 */ /* 0x000fca0000000000 */
[----:B------:R-:W-:-:S04]  /*6590*/  ISETP.NE.AND P1, PT, R2, 0x5, PT ;  /* 0x000000050200780c */ /* 0x000fc80003f25270 */
[----:B------:R-:W-:Y:S02]  /*65a0*/  SEL R4, RZ, 0x1, P1 ;  /* 0x00000001ff047807 */ /* 0x000fe40000800000 */
[----:B------:R-:W-:Y:S02]  /*65b0*/  SEL R3, R2, RZ, P1 ;  /* 0x000000ff02037207 */ /* 0x000fe40000800000 */
[----:B------:R-:W-:Y:S01]  /*65c0*/  LOP3.LUT R4, R9, R4, RZ, 0x3c, !PT ;  /* 0x0000000409047212 */ /* 0x000fe200078e3cff */
[----:B-1----:R-:W-:Y:S06]  /*65d0*/  @!P0 BRA `(.L_x_126) ;  /* 0x0000000400148947 */ /* 0x002fec0003800000 */
.L_x_140:
[----:B------:R-:W-:Y:S01]  /*65e0*/  IMAD R3, R3, 0x8, R0 ;  /* 0x0000000803037824 */ /* 0x000fe200078e0200 */
[----:B------:R-:W-:-:S07]  /*65f0*/  SHF.L.U32 R0, R4, 0x1f, RZ ;  /* 0x0000001f04007819 */ /* 0x000fce00000006ff */
.L_x_127:
[----:B--2---:R2:W3:Y:S02]  /*6600*/  SYNCS.PHASECHK.TRANS64.TRYWAIT P0, [R3+URZ], R0 ;  /* 0x00000000030075a7 */ /* 0x0044e4000800017f */
[----:B---3--:R-:W-:Y:S05]  /*6610*/  @!P0 NANOSLEEP.SYNCS 0x989680 ;  /* 0x009896800000895d */ /* 0x008fea0003900000 */
[----:B------:R-:W3:Y:S02]  /*6620*/  @!P0 SYNCS.PHASECHK.TRANS64 P0, [R3+URZ], R0 ;  /* 0x00000000030085a7 */ /* 0x000ee4000800007f */
[----:B---3--:R-:W-:Y:S05]  /*6630*/  @!P0 BRA `(.L_x_127) ;  /* 0xfffffffc00f08947 */ /* 0x008fea000383ffff */
.L_x_121:
[----:B------:R-:W-:Y:S05]  /*6640*/  BSYNC B0 ;  /* 0x0000000000007941 */ /* 0x000fea0003800000 */
.L_x_120:
[----:B------:R-:W-:Y:S05]  /*6650*/  EXIT ;  /* 0x000000000000794d */ /* 0x000fea0003800000 */
.L_x_15:
[----:B0-----:R-:W-:-:S04]  /*6660*/  IMAD.U32 R15, RZ, RZ, UR11 ;  /* 0x0000000bff0f7e24 */ /* 0x001fc8000f8e00ff */
[----:B------:R0:W1:Y:S03]  /*6670*/  SYNCS.PHASECHK.TRANS64.TRYWAIT P0, [R15+URZ+-0x8], R14 ;  /* 0xfffff80e0f0075a7 */ /* 0x000066000800017f */
[----:B-1----:R-:W-:Y:S05]  /*6680*/  @!P0 NANOSLEEP.SYNCS 0x989680 ;  /* 0x009896800000895d */ /* 0x002fea0003900000 */
[----:B------:R-:W1:Y:S02]  /*6690*/  @!P0 SYNCS.PHASECHK.TRANS64 P0, [R15+URZ+-0x8], R14 ;  /* 0xfffff80e0f0085a7 */ /* 0x000e64000800007f */
[----:B-1----:R-:W-:Y:S05]  /*66a0*/  @!P0 BRA `(.L_x_15) ;  /* 0xfffffffc00ec8947 */ /* 0x002fea000383ffff */
[----:B------:R-:W-:Y:S05]  /*66b0*/  BRA `(.L_x_128) ;  /* 0xffffffac008c7947 */ /* 0x000fea000383ffff */
.L_x_20:
[----:B-1----:R-:W-:-:S04]  /*66c0*/  IMAD.U32 R15, RZ, RZ, UR6 ;  /* 0x00000006ff0f7e24 */ /* 0x002fc8000f8e00ff */
[----:B------:R1:W2:Y:S03]  /*66d0*/  SYNCS.PHASECHK.TRANS64.TRYWAIT P0, [R15+URZ], R14 ;  /* 0x0000000e0f0075a7 */ /* 0x0002a6000800017f */
[----:B--2---:R-:W-:Y:S05]  /*66e0*/  @!P0 NANOSLEEP.SYNCS 0x989680 ;  /* 0x009896800000895d */ /* 0x004fea0003900000 */
[----:B------:R-:W2:Y:S02]  /*66f0*/  @!P0 SYNCS.PHASECHK.TRANS64 P0, [R15+URZ], R14 ;  /* 0x0000000e0f0085a7 */ /* 0x000ea4000800007f */
[----:B--2---:R-:W-:Y:S05]  /*6700*/  @!P0 BRA `(.L_x_20) ;  /* 0xfffffffc00ec8947 */ /* 0x004fea000383ffff */
[----:B------:R-:W-:Y:S05]  /*6710*/  BRA `(.L_x_19) ;  /* 0xffffffb000347947 */ /* 0x000fea000383ffff */
.L_x_26:
[----:B-1----:R-:W-:-:S04]  /*6720*/  IMAD.U32 R16, RZ, RZ, UR16 ;  /* 0x00000010ff107e24 */ /* 0x002fc8000f8e00ff */
[----:B------:R1:W2:Y:S03]  /*6730*/  SYNCS.PHASECHK.TRANS64.TRYWAIT P0, [R16+URZ], R15 ;  /* 0x0000000f100075a7 */ /* 0x0002a6000800017f */
[----:B--2---:R-:W-:Y:S05]  /*6740*/  @!P0 NANOSLEEP.SYNCS 0x989680 ;  /* 0x009896800000895d */ /* 0x004fea0003900000 */
[----:B------:R-:W2:Y:S02]  /*6750*/  @!P0 SYNCS.PHASECHK.TRANS64 P0, [R16+URZ], R15 ;  /* 0x0000000f100085a7 */ /* 0x000ea4000800007f */
[----:B--2---:R-:W-:Y:S05]  /*6760*/  @!P0 BRA `(.L_x_26) ;  /* 0xfffffffc00ec8947 */ /* 0x004fea000383ffff */
[----:B------:R-:W-:Y:S05]  /*6770*/  BRA `(.L_x_25) ;  /* 0xffffffb400b87947 */ /* 0x000fea000383ffff */
.L_x_34:
[----:B0-----:R-:W-:-:S04]  /*6780*/  IMAD.U32 R15, RZ, RZ, UR11 ;  /* 0x0000000bff0f7e24 */ /* 0x001fc8000f8e00ff */
[----:B------:R0:W1:Y:S03]  /*6790*/  SYNCS.PHASECHK.TRANS64.TRYWAIT P0, [R15+URZ+0x8], R14 ;  /* 0x0000080e0f0075a7 */ /* 0x000066000800017f */
[----:B-1----:R-:W-:Y:S05]  /*67a0*/  @!P0 NANOSLEEP.SYNCS 0x989680 ;  /* 0x009896800000895d */ /* 0x002fea0003900000 */
[----:B------:R-:W1:Y:S02]  /*67b0*/  @!P0 SYNCS.PHASECHK.TRANS64 P0, [R15+URZ+0x8], R14 ;  /* 0x0000080e0f0085a7 */ /* 0x000e64000800007f */
[----:B-1----:R-:W-:Y:S05]  /*67c0*/  @!P0 BRA `(.L_x_34) ;  /* 0xfffffffc00ec8947 */ /* 0x002fea000383ffff */
[----:B------:R-:W-:Y:S05]  /*67d0*/  BRA `(.L_x_129) ;  /* 0xffffffc000207947 */ /* 0x000fea000383ffff */
.L_x_107:
[----:B------:R-:W-:Y:S01]  /*67e0*/  BSSY B1, `(.L_x_130) ;  /* 0x0000006000017945 */ /* 0x000fe20003800000 */
[----:B------:R-:W-:-:S07]  /*67f0*/  IMAD.MOV.U32 R10, RZ, RZ, -0x1 ;  /* 0xffffffffff0a7424 */ /* 0x000fce00078e00ff */
[----:B------:R-:W-:Y:S05]  /*6800*/  WARPSYNC.COLLECTIVE R10, `(.L_x_131) ;  /* 0x000000000a0c7348 */ /* 0x000fea0003c00000 */
[----:B------:R-:W-:Y:S02]  /*6810*/  ELECT P1, UR62, PT ;  /* 0x00000000003e782f */ /* 0x000fe40003820000 */
[----:B------:R-:W-:Y:S01]  /*6820*/  MOV R10, UR62 ;  /* 0x0000003e000a7c02 */ /* 0x000fe20008000f00 */
[----:B------:R-:W-:Y:S10]  /*6830*/  ENDCOLLECTIVE ;  /* 0x000000000000791b */ /* 0x000ff40003800000 */
.L_x_131:
[----:B------:R-:W-:Y:S05]  /*6840*/  BSYNC B1 ;  /* 0x0000000000017941 */ /* 0x000fea0003800000 */
.L_x_130:
[----:B------:R-:W-:Y:S05]  /*6850*/  BRA `(.L_x_132) ;  /* 0xffffffec00f07947 */ /* 0x000fea000383ffff */
.L_x_110:
[----:B-1----:R1:W2:Y:S02]  /*6860*/  SYNCS.PHASECHK.TRANS64.TRYWAIT P1, [R19+URZ+0x28], R10 ;  /* 0x0000280a130075a7 */ /* 0x0022a4000802017f */
[----:B--2---:R-:W-:Y:S05]  /*6870*/  @!P1 NANOSLEEP.SYNCS 0x989680 ;  /* 0x009896800000995d */ /* 0x004fea0003900000 */
[----:B------:R-:W2:Y:S02]  /*6880*/  @!P1 SYNCS.PHASECHK.TRANS64 P1, [R19+URZ+0x28], R10 ;  /* 0x0000280a130095a7 */ /* 0x000ea4000802007f */
[----:B--2---:R-:W-:Y:S05]  /*6890*/  @!P1 BRA `(.L_x_110) ;  /* 0xfffffffc00f09947 */ /* 0x004fea000383ffff */
[----:B------:R-:W-:Y:S05]  /*68a0*/  BRA `(.L_x_133) ;  /* 0xfffffff000247947 */ /* 0x000fea000383ffff */
.L_x_119:
[----:B------:R-:W-:Y:S01]  /*68b0*/  BSSY B0, `(.L_x_134) ;  /* 0x0000006000007945 */ /* 0x000fe20003800000 */
[----:B------:R-:W-:-:S07]  /*68c0*/  IMAD.MOV.U32 R10, RZ, RZ, -0x1 ;  /* 0xffffffffff0a7424 */ /* 0x000fce00078e00ff */
[----:B------:R-:W-:Y:S05]  /*68d0*/  WARPSYNC.COLLECTIVE R10, `(.L_x_135) ;  /* 0x000000000a0c7348 */ /* 0x000fea0003c00000 */
[----:B------:R-:W-:Y:S02]  /*68e0*/  ELECT P1, UR62, PT ;  /* 0x00000000003e782f */ /* 0x000fe40003820000 */
[----:B------:R-:W-:Y:S01]  /*68f0*/  MOV R10, UR62 ;  /* 0x0000003e000a7c02 */ /* 0x000fe20008000f00 */
[----:B------:R-:W-:Y:S10]  /*6900*/  ENDCOLLECTIVE ;  /* 0x000000000000791b */ /* 0x000ff40003800000 */
.L_x_135:
[----:B------:R-:W-:Y:S05]  /*6910*/  BSYNC B0 ;  /* 0x0000000000007941 */ /* 0x000fea0003800000 */
.L_x_134:
[----:B------:R-:W-:Y:S01]  /*6920*/  PLOP3.LUT P0, PT, P1, PT, PT, 0x80, 0x0 ;  /* 0x000000000000781c */ /* 0x000fe20000f0f070 */
[----:B------:R-:W-:-:S12]  /*6930*/  BRA `(.L_x_136) ;  /* 0xfffffff800707947 */ /* 0x000fd8000383ffff */
.L_x_123:
[----:B0-----:R0:W1:Y:S02]  /*6940*/  SYNCS.PHASECHK.TRANS64.TRYWAIT P0, [R5+URZ], R2 ;  /* 0x00000002050075a7 */ /* 0x001064000800017f */
[----:B-1----:R-:W-:Y:S05]  /*6950*/  @!P0 NANOSLEEP.SYNCS 0x989680 ;  /* 0x009896800000895d */ /* 0x002fea0003900000 */
[----:B------:R-:W1:Y:S02]  /*6960*/  @!P0 SYNCS.PHASECHK.TRANS64 P0, [R5+URZ], R2 ;  /* 0x00000002050085a7 */ /* 0x000e64000800007f */
[----:B-1----:R-:W-:Y:S05]  /*6970*/  @!P0 BRA `(.L_x_123) ;  /* 0xfffffffc00f08947 */ /* 0x002fea000383ffff */
[----:B------:R-:W-:Y:S05]  /*6980*/  BRA `(.L_x_137) ;  /* 0xfffffff800b07947 */ /* 0x000fea000383ffff */
.L_x_124:
[----:B0-----:R0:W1:Y:S02]  /*6990*/  SYNCS.PHASECHK.TRANS64.TRYWAIT P0, [R7+URZ], R4 ;  /* 0x00000004070075a7 */ /* 0x001064000800017f */
[----:B-1----:R-:W-:Y:S05]  /*69a0*/  @!P0 NANOSLEEP.SYNCS 0x989680 ;  /* 0x009896800000895d */ /* 0x002fea0003900000 */
[----:B------:R-:W1:Y:S02]  /*69b0*/  @!P0 SYNCS.PHASECHK.TRANS64 P0, [R7+URZ], R4 ;  /* 0x00000004070085a7 */ /* 0x000e64000800007f */
[----:B-1----:R-:W-:Y:S05]  /*69c0*/  @!P0 BRA `(.L_x_124) ;  /* 0xfffffffc00f08947 */ /* 0x002fea000383ffff */
[----:B------:R-:W-:Y:S05]  /*69d0*/  BRA `(.L_x_138) ;  /* 0xfffffff800c07947 */ /* 0x000fea000383ffff */
.L_x_125:
[----:B0-----:R0:W1:Y:S02]  /*69e0*/  SYNCS.PHASECHK.TRANS64.TRYWAIT P0, [R8+URZ], R5 ;  /* 0x00000005080075a7 */ /* 0x001064000800017f */
[----:B-1----:R-:W-:Y:S05]  /*69f0*/  @!P0 NANOSLEEP.SYNCS 0x989680 ;  /* 0x009896800000895d */ /* 0x002fea0003900000 */
[----:B------:R-:W1:Y:S02]  /*6a00*/  @!P0 SYNCS.PHASECHK.TRANS64 P0, [R8+URZ], R5 ;  /* 0x00000005080085a7 */ /* 0x000e64000800007f */
[----:B-1----:R-:W-:Y:S05]  /*6a10*/  @!P0 BRA `(.L_x_125) ;  /* 0xfffffffc00f08947 */ /* 0x002fea000383ffff */
[----:B------:R-:W-:Y:S05]  /*6a20*/  BRA `(.L_x_139) ;  /* 0xfffffff800d07947 */ /* 0x000fea000383ffff */
.L_x_126:
[----:B-1----:R1:W2:Y:S02]  /*6a30*/  SYNCS.PHASECHK.TRANS64.TRYWAIT P0, [R11+URZ], R6 ;  /* 0x000000060b0075a7 */ /* 0x0022a4000800017f */
[----:B--2---:R-:W-:Y:S05]  /*6a40*/  @!P0 NANOSLEEP.SYNCS 0x989680 ;  /* 0x009896800000895d */ /* 0x004fea0003900000 */
[----:B------:R-:W2:Y:S02]  /*6a50*/  @!P0 SYNCS.PHASECHK.TRANS64 P0, [R11+URZ], R6 ;  /* 0x000000060b0085a7 */ /* 0x000ea4000800007f */
[----:B--2---:R-:W-:Y:S05]  /*6a60*/  @!P0 BRA `(.L_x_126) ;  /* 0xfffffffc00f08947 */ /* 0x004fea000383ffff */
[----:B------:R-:W-:Y:S05]  /*6a70*/  BRA `(.L_x_140) ;  /* 0xfffffff800d87947 */ /* 0x000fea000383ffff */
.L_x_141:
[----:B------:R-:W-:-:S00]  /*6a80*/  BRA `(.L_x_141) ;  /* 0xfffffffc00fc7947 */ /* 0x000fc0000383ffff */
[----:B------:R-:W-:-:S00]  /*6a90*/  NOP ;  /* 0x0000000000007918 */ /* 0x000fc00000000000 */
        /* <DEDUP_REMOVED lines=14> */
.L_x_142:


//--------------------- .nv.shared._ZN7cutlass13device_kernelINS_4gemm6kernel13GemmUniversalIN4cute5tupleIJiiiiEEENS1_10collective13CollectiveMmaINS1_37MainloopSm90TmaGmmaWarpSpecializedFP8ILi5ENS5_IJNS4_1CILi1EEESB_SB_EEENS1_32KernelTmaWarpSpecializedPingpongEEENS5_IJNSA_ILi64EEESF_NSA_ILi128EEEEEENS_12float_e4m3_tENS5_IJlSB_lEEESI_SJ_NS4_8TiledMMAINS4_8MMA_AtomIJNS4_4SM904GMMA30MMA_64x64x32_F32E4M3E4M3_SS_TNILNSN_7ScaleInE1ELSP_1EEEEEENS4_6LayoutISC_NS5_IJNSA_ILi0EEEST_ST_EEEEENS5_IJNS4_10UnderscoreESW_SW_EEEEENS4_13SM90_TMA_LOADENS4_14ComposedLayoutINS4_7SwizzleILi3ELi4ELi3EEENS4_18smem_ptr_flag_bitsILi8EEENSS_INS5_IJNSA_ILi8EEESG_EEENS5_IJSG_SB_EEEEEEEvNS4_8identityESZ_S19_vS1A_EENS_8epilogue10collective6detail29Sm90TmaWarpSpecializedAdapterINS1D_15DefaultEpilogueISI_SJ_SJ_NS1C_6thread17LinearCombinationISI_Li1EffLNS1H_9ScaleType4KindE0ELNS_15FloatRoundStyleE2ESI_EENS1_15EpilogueDefaultEEEEEvvEEEEvNT_6ParamsE --------------------------
	.section	.nv.shared._ZN7cutlass13device_kernelINS_4gemm6kernel13GemmUniversalIN4cute5tupleIJiiiiEEENS1_10collective13CollectiveMmaINS1_37MainloopSm90TmaGmmaWarpSpecializedFP8ILi5ENS5_IJNS4_1CILi1EEESB_SB_EEENS1_32KernelTmaWarpSpecializedPingpongEEENS5_IJNSA_ILi64EEESF_NSA_ILi128EEEEEENS_12float_e4m3_tENS5_IJlSB_lEEESI_SJ_NS4_8TiledMMAINS4_8MMA_AtomIJNS4_4SM904GMMA30MMA_64x64x32_F32E4M3E4M3_SS_TNILNSN_7ScaleInE1ELSP_1EEEEEENS4_6LayoutISC_NS5_IJNSA_ILi0EEEST_ST_EEEEENS5_IJNS4_10UnderscoreESW_SW_EEEEENS4_13SM90_TMA_LOADENS4_14ComposedLayoutINS4_7SwizzleILi3ELi4ELi3EEENS4_18smem_ptr_flag_bitsILi8EEENSS_INS5_IJNSA_ILi8EEESG_EEENS5_IJSG_SB_EEEEEEEvNS4_8identityESZ_S19_vS1A_EENS_8epilogue10collective6detail29Sm90TmaWarpSpecializedAdapterINS1D_15DefaultEpilogueISI_SJ_SJ_NS1C_6thread17LinearCombinationISI_Li1EffLNS1H_9ScaleType4KindE0ELNS_15FloatRoundStyleE2ESI_EENS1_15EpilogueDefaultEEEEEvvEEEEvNT_6ParamsE,"aw",@nobits
	.sectionflags	@""
	.align	16
	.zero		1024


//--------------------- .nv.shared.reserved.0     --------------------------
	.section	.nv.shared.reserved.0,"aw",@nobits
	.weak		__nv_reservedSMEM_offset_0_alias
	.size		__nv_reservedSMEM_offset_0_alias, 0, 0
	.other		__nv_reservedSMEM_offset_0_alias,@"STO_CUDA_RESERVED_SHARED STV_DEFAULT"
__nv_reservedSMEM_offset_0_alias:
	.zero		0


//--------------------- .nv.global                --------------------------
	.section	.nv.global,"aw",@nobits
.nv.global:
	.type		_ZN40_INTERNAL_cec5fcd3_4_k_cu_4d4b1ca5_265424cute1_E,@object
	.size		_ZN40_INTERNAL_cec5fcd3_4_k_cu_4d4b1ca5_265424cute1_E,(_ZN40_INTERNAL_cec5fcd3_4_k_cu_4d4b1ca5_265424cuda3std3__45__cpo6cbeginE - _ZN40_INTERNAL_cec5fcd3_4_k_cu_4d4b1ca5_265424cute1_E)
_ZN40_INTERNAL_cec5fcd3_4_k_cu_4d4b1ca5_265424cute1_E:
	.zero		1
	.type		_ZN40_INTERNAL_cec5fcd3_4_k_cu_4d4b1ca5_265424cuda3std3__45__cpo6cbeginE,@object
	.size		_ZN40_INTERNAL_cec5fcd3_4_k_cu_4d4b1ca5_265424cuda3std3__45__cpo6cbeginE,(_ZN40_INTERNAL_cec5fcd3_4_k_cu_4d4b1ca5_265424cuda3std3__48in_placeE - _ZN40_INTERNAL_cec5fcd3_4_k_cu_4d4b1ca5_265424cuda3std3__45__cpo6cbeginE)
_ZN40_INTERNAL_cec5fcd3_4_k_cu_4d4b1ca5_265424cuda3std3__45__cpo6cbeginE:
	.zero		1
	.type		_ZN40_INTERNAL_cec5fcd3_4_k_cu_4d4b1ca5_265424cuda3std3__48in_placeE,@object
	.size		_ZN40_INTERNAL_cec5fcd3_4_k_cu_4d4b1ca5_265424cuda3std3__48in_placeE,(_ZN40_INTERNAL_cec5fcd3_4_k_cu_4d4b1ca5_265424cuda3std6ranges3__45__cpo9iter_moveE - _ZN40_INTERNAL_cec5fcd3_4_k_cu_4d4b1ca5_265424cuda3std3__48in_placeE)
_ZN40_INTERNAL_cec5fcd3_4_k_cu_4d4b1ca5_265424cuda3std3__48in_placeE:
	.zero		1
	.type		_ZN40_INTERNAL_cec5fcd3_4_k_cu_4d4b1ca5_265424cuda3std6ranges3__45__cpo9iter_moveE,@object
	.size		_ZN40_INTERNAL_cec5fcd3_4_k_cu_4d4b1ca5_265424cuda3std6ranges3__45__cpo9iter_moveE,(_ZN40_INTERNAL_cec5fcd3_4_k_cu_4d4b1ca5_265424cuda3std3__45__cpo5beginE - _ZN40_INTERNAL_cec5fcd3_4_k_cu_4d4b1ca5_265424cuda3std6ranges3__45__cpo9iter_moveE)
_ZN40_INTERNAL_cec5fcd3_4_k_cu_4d4b1ca5_265424cuda3std6ranges3__45__cpo9iter_moveE:
	.zero		1
	.type		_ZN40_INTERNAL_cec5fcd3_4_k_cu_4d4b1ca5_265424cuda3std3__45__cpo5beginE,@object
	.size		_ZN40_INTERNAL_cec5fcd3_4_k_cu_4d4b1ca5_265424cuda3std3__45__cpo5beginE,(_ZN40_INTERNAL_cec5fcd3_4_k_cu_4d4b1ca5_265424cuda3std3__442_GLOBAL__N__cec5fcd3_4_k_cu_4d4b1ca5_265426ignoreE - _ZN40_INTERNAL_cec5fcd3_4_k_cu_4d4b1ca5_265424cuda3std3__45__cpo5beginE)
_ZN40_INTERNAL_cec5fcd3_4_k_cu_4d4b1ca5_265424cuda3std3__45__cpo5beginE:
	.zero		1
	.type		_ZN40_INTERNAL_cec5fcd3_4_k_cu_4d4b1ca5_265424cuda3std3__442_GLOBAL__N__cec5fcd3_4_k_cu_4d4b1ca5_265426ignoreE,@object
	.size		_ZN40_INTERNAL_cec5fcd3_4_k_cu_4d4b1ca5_265424cuda3std3__442_GLOBAL__N__cec5fcd3_4_k_cu_4d4b1ca5_265426ignoreE,(_ZN40_INTERNAL_cec5fcd3_4_k_cu_4d4b1ca5_265424cute7productE - _ZN40_INTERNAL_cec5fcd3_4_k_cu_4d4b1ca5_265424cuda3std3__442_GLOBAL__N__cec5fcd3_4_k_cu_4d4b1ca5_265426ignoreE)
_ZN40_INTERNAL_cec5fcd3_4_k_cu_4d4b1ca5_265424cuda3std3__442_GLOBAL__N__cec5fcd3_4_k_cu_4d4b1ca5_265426ignoreE:
	.zero		1
	.type		_ZN40_INTERNAL_cec5fcd3_4_k_cu_4d4b1ca5_265424cute7productE,@object
	.size		_ZN40_INTERNAL_cec5fcd3_4_k_cu_4d4b1ca5_265424cute7productE,(_ZN40_INTERNAL_cec5fcd3_4_k_cu_4d4b1ca5_265424cuda3std3__45__cpo3endE - _ZN40_INTERNAL_cec5fcd3_4_k_cu_4d4b1ca5_265424cute7productE)
_ZN40_INTERNAL_cec5fcd3_4_k_cu_4d4b1ca5_265424cute7productE:
	.zero		1
	.type		_ZN40_INTERNAL_cec5fcd3_4_k_cu_4d4b1ca5_265424cuda3std3__45__cpo3endE,@object
	.size		_ZN40_INTERNAL_cec5fcd3_4_k_cu_4d4b1ca5_265424cuda3std3__45__cpo3endE,(_ZN40_INTERNAL_cec5fcd3_4_k_cu_4d4b1ca5_265424cuda3std3__419piecewise_constructE - _ZN40_INTERNAL_cec5fcd3_4_k_cu_4d4b1ca5_265424cuda3std3__45__cpo3endE)
_ZN40_INTERNAL_cec5fcd3_4_k_cu_4d4b1ca5_265424cuda3std3__45__cpo3endE:
	.zero		1
	.type		_ZN40_INTERNAL_cec5fcd3_4_k_cu_4d4b1ca5_265424cuda3std3__419piecewise_constructE,@object
	.size		_ZN40_INTERNAL_cec5fcd3_4_k_cu_4d4b1ca5_265424cuda3std3__419piecewise_constructE,(_ZN40_INTERNAL_cec5fcd3_4_k_cu_4d4b1ca5_265424cuda3std3__45__cpo4cendE - _ZN40_INTERNAL_cec5fcd3_4_k_cu_4d4b1ca5_265424cuda3std3__419piecewise_constructE)
_ZN40_INTERNAL_cec5fcd3_4_k_cu_4d4b1ca5_265424cuda3std3__419piecewise_constructE:
	.zero		1
	.type		_ZN40_INTERNAL_cec5fcd3_4_k_cu_4d4b1ca5_265424cuda3std3__45__cpo4cendE,@object
	.size		_ZN40_INTERNAL_cec5fcd3_4_k_cu_4d4b1ca5_265424cuda3std3__45__cpo4cendE,(_ZN40_INTERNAL_cec5fcd3_4_k_cu_4d4b1ca5_265424cuda3std6ranges3__45__cpo4swapE - _ZN40_INTERNAL_cec5fcd3_4_k_cu_4d4b1ca5_265424cuda3std3__45__cpo4cendE)
_ZN40_INTERNAL_cec5fcd3_4_k_cu_4d4b1ca5_265424cuda3std3__45__cpo4cendE:
	.zero		1
	.type		_ZN40_INTERNAL_cec5fcd3_4_k_cu_4d4b1ca5_265424cuda3std6ranges3__45__cpo4swapE,@object
	.size		_ZN40_INTERNAL_cec5fcd3_4_k_cu_4d4b1ca5_265424cuda3std6ranges3__45__cpo4swapE,(.L_7 - _ZN40_INTERNAL_cec5fcd3_4_k_cu_4d4b1ca5_265424cuda3std6ranges3__45__cpo4swapE)
_ZN40_INTERNAL_cec5fcd3_4_k_cu_4d4b1ca5_265424cuda3std6ranges3__45__cpo4swapE:
	.zero		1
.L_7:


//--------------------- .nv.constant0._ZN7cutlass13device_kernelINS_4gemm6kernel13GemmUniversalIN4cute5tupleIJiiiiEEENS1_10collective13CollectiveMmaINS1_37MainloopSm90TmaGmmaWarpSpecializedFP8ILi5ENS5_IJNS4_1CILi1EEESB_SB_EEENS1_32KernelTmaWarpSpecializedPingpongEEENS5_IJNSA_ILi64EEESF_NSA_ILi128EEEEEENS_12float_e4m3_tENS5_IJlSB_lEEESI_SJ_NS4_8TiledMMAINS4_8MMA_AtomIJNS4_4SM904GMMA30MMA_64x64x32_F32E4M3E4M3_SS_TNILNSN_7ScaleInE1ELSP_1EEEEEENS4_6LayoutISC_NS5_IJNSA_ILi0EEEST_ST_EEEEENS5_IJNS4_10UnderscoreESW_SW_EEEEENS4_13SM90_TMA_LOADENS4_14ComposedLayoutINS4_7SwizzleILi3ELi4ELi3EEENS4_18smem_ptr_flag_bitsILi8EEENSS_INS5_IJNSA_ILi8EEESG_EEENS5_IJSG_SB_EEEEEEEvNS4_8identityESZ_S19_vS1A_EENS_8epilogue10collective6detail29Sm90TmaWarpSpecializedAdapterINS1D_15DefaultEpilogueISI_SJ_SJ_NS1C_6thread17LinearCombinationISI_Li1EffLNS1H_9ScaleType4KindE0ELNS_15FloatRoundStyleE2ESI_EENS1_15EpilogueDefaultEEEEEvvEEEEvNT_6ParamsE --------------------------
	.section	.nv.constant0._ZN7cutlass13device_kernelINS_4gemm6kernel13GemmUniversalIN4cute5tupleIJiiiiEEENS1_10collective13CollectiveMmaINS1_37MainloopSm90TmaGmmaWarpSpecializedFP8ILi5ENS5_IJNS4_1CILi1EEESB_SB_EEENS1_32KernelTmaWarpSpecializedPingpongEEENS5_IJNSA_ILi64EEESF_NSA_ILi128EEEEEENS_12float_e4m3_tENS5_IJlSB_lEEESI_SJ_NS4_8TiledMMAINS4_8MMA_AtomIJNS4_4SM904GMMA30MMA_64x64x32_F32E4M3E4M3_SS_TNILNSN_7ScaleInE1ELSP_1EEEEEENS4_6LayoutISC_NS5_IJNSA_ILi0EEEST_ST_EEEEENS5_IJNS4_10UnderscoreESW_SW_EEEEENS4_13SM90_TMA_LOADENS4_14ComposedLayoutINS4_7SwizzleILi3ELi4ELi3EEENS4_18smem_ptr_flag_bitsILi8EEENSS_INS5_IJNSA_ILi8EEESG_EEENS5_IJSG_SB_EEEEEEEvNS4_8identityESZ_S19_vS1A_EENS_8epilogue10collective6detail29Sm90TmaWarpSpecializedAdapterINS1D_15DefaultEpilogueISI_SJ_SJ_NS1C_6thread17LinearCombinationISI_Li1EffLNS1H_9ScaleType4KindE0ELNS_15FloatRoundStyleE2ESI_EENS1_15EpilogueDefaultEEEEEvvEEEEvNT_6ParamsE,"a",@progbits
	.sectionflags	@""
	.align	4
.nv.constant0._ZN7cutlass13device_kernelINS_4gemm6kernel13GemmUniversalIN4cute5tupleIJiiiiEEENS1_10collective13CollectiveMmaINS1_37MainloopSm90TmaGmmaWarpSpecializedFP8ILi5ENS5_IJNS4_1CILi1EEESB_SB_EEENS1_32KernelTmaWarpSpecializedPingpongEEENS5_IJNSA_ILi64EEESF_NSA_ILi128EEEEEENS_12float_e4m3_tENS5_IJlSB_lEEESI_SJ_NS4_8TiledMMAINS4_8MMA_AtomIJNS4_4SM904GMMA30MMA_64x64x32_F32E4M3E4M3_SS_TNILNSN_7ScaleInE1ELSP_1EEEEEENS4_6LayoutISC_NS5_IJNSA_ILi0EEEST_ST_EEEEENS5_IJNS4_10UnderscoreESW_SW_EEEEENS4_13SM90_TMA_LOADENS4_14ComposedLayoutINS4_7SwizzleILi3ELi4ELi3EEENS4_18smem_ptr_flag_bitsILi8EEENSS_INS5_IJNSA_ILi8EEESG_EEENS5_IJSG_SB_EEEEEEEvNS4_8identityESZ_S19_vS1A_EENS_8epilogue10collective6detail29Sm90TmaWarpSpecializedAdapterINS1D_15DefaultEpilogueISI_SJ_SJ_NS1C_6thread17LinearCombinationISI_Li1EffLNS1H_9ScaleType4KindE0ELNS_15FloatRoundStyleE2ESI_EENS1_15EpilogueDefaultEEEEEvvEEEEvNT_6ParamsE:
	.zero		1664


//--------------------- SYMBOLS --------------------------

	.type		.nv.reservedSmem.offset0,@object
	.size		.nv.reservedSmem.offset0,0x4
